def attn_fwd(
    Q,
    K,
    V,
    Out,
    Lse,
    sm_scale,
    stride_qz,
    stride_qh,
    stride_qm,
    stride_qk,
    stride_kz,
    stride_kh,
    stride_kn,
    stride_kk,
    stride_vz,
    stride_vh,
    stride_vn,
    stride_vk,
    stride_oz,
    stride_oh,
    stride_om,
    stride_ok,
    seqlen_q,
    seqlen_k,
    BLOCK_M: tl.constexpr,
    BLOCK_N: tl.constexpr,
    HEAD_DIM: tl.constexpr,
    CAUSAL: tl.constexpr,
):
    start_m = tl.program_id(0)
    off_hz = tl.program_id(1)
    q_off = off_hz * stride_qh
    k_off = off_hz * stride_kh
    v_off = off_hz * stride_vh
    offs_m = start_m * BLOCK_M + tl.arange(0, BLOCK_M)
    offs_d = tl.arange(0, HEAD_DIM)
    offs_n = tl.arange(0, BLOCK_N)
    q_ptrs = Q + q_off + offs_m[:, None] * stride_qm + offs_d[None, :] * stride_qk
    k_ptrs = K + k_off + offs_d[:, None] * stride_kk + offs_n[None, :] * stride_kn
    v_ptrs = V + v_off + offs_n[:, None] * stride_vn + offs_d[None, :] * stride_vk
    m_i = tl.full([BLOCK_M], float("-inf"), dtype=tl.float32)
    l_i = tl.zeros([BLOCK_M], dtype=tl.float32) + 1.0
    acc = tl.zeros([BLOCK_M, HEAD_DIM], dtype=tl.float32)
    q = tl.load(q_ptrs)
    acc, l_i, m_i = _attn_fwd_inner(
        acc,
        l_i,
        m_i,
        q,
        k_ptrs,
        v_ptrs,
        sm_scale,
        stride_kn,
        stride_vn,
        start_m,
        seqlen_k,
        BLOCK_M,
        BLOCK_N,
        HEAD_DIM,
        CAUSAL,
    )
    acc = acc / l_i[:, None]
    lse = m_i + tl.math.log2(l_i) / 1.4426950408889634
    o_ptrs = (
        Out
        + off_hz * stride_oh
        + offs_m[:, None] * stride_om
        + offs_d[None, :] * stride_ok
    )
    tl.store(o_ptrs, acc.to(Out.dtype.element_ty))
    tl.store(Lse + off_hz * seqlen_q + offs_m, lse)

# config = {"BLOCK_M": 32, "BLOCK_N": 128, "HEAD_DIM": 32, "arch": "sm_90", "causal": true, "dtype": "fp8e4m3", "num_stages": 2, "num_warps": 4}
# arch = sm_90


// ===== COMPILED SASS (sm_90a) =====

	.target	sm_90a

	.elftype	@"ET_EXEC"


//--------------------- .note.nv.tkinfo           --------------------------
	.section	.note.nv.tkinfo,"",@"SHT_NOTE"
	.sectionflags	@"SHF_NOTE_NV_TKINFO"
	.tkinfo
        /*0018*/ 	.word	0x00000002
        /*0030*/ 	.string	""
        /*0030*/ 	.string	"ptxas"
        /*0030*/ 	.string	"Cuda compilation tools, release 13.0, V13.0.88"
        /*0030*/ 	.string	"Build cuda_13.0.r13.0/compiler.36424714_0"
        /*0030*/ 	.string	"-v  -suppress-debug-info  -lineinfo  -arch sm_90a "



//--------------------- .note.nv.cuinfo           --------------------------
	.section	.note.nv.cuinfo,"",@"SHT_NOTE"
	.sectionflags	@"SHF_NOTE_NV_CUINFO"
        /*0018*/ 	.short	0x0002
        /*001a*/ 	.short	0x005a
        /*001c*/ 	.short	0x0082
	.zero		2


//--------------------- .nv.info                  --------------------------
	.section	.nv.info,"",@"SHT_CUDA_INFO"
	.align	4


	//----- nvinfo : EIATTR_REGCOUNT
	.align		4
        /*0000*/ 	.byte	0x04, 0x2f
        /*0002*/ 	.short	(.L_2 - .L_1)
	.align		4
.L_1:
        /*0004*/ 	.word	index@(attn_fwd)
        /*0008*/ 	.word	0x000000ff


	//----- nvinfo : EIATTR_FRAME_SIZE
	.align		4
.L_2:
        /*000c*/ 	.byte	0x04, 0x11
        /*000e*/ 	.short	(.L_4 - .L_3)
	.align		4
.L_3:
        /*0010*/ 	.word	index@(attn_fwd)
        /*0014*/ 	.word	0x00000010


	//----- nvinfo : EIATTR_MIN_STACK_SIZE
	.align		4
.L_4:
        /*0018*/ 	.byte	0x04, 0x12
        /*001a*/ 	.short	(.L_6 - .L_5)
	.align		4
.L_5:
        /*001c*/ 	.word	index@(attn_fwd)
        /*0020*/ 	.word	0x00000010
.L_6:


//--------------------- .nv.compat                --------------------------
	.section	.nv.compat,"",@"SHT_CUDA_COMPAT_INFO"
	.align	4
        /*0000*/ 	.byte	0x02, 0x09, 0x01, 0x00, 0x02, 0x02, 0x02, 0x00, 0x02, 0x05, 0x05, 0x00, 0x03, 0x07, 0x01, 0x01
        /*0010*/ 	.byte	0x02, 0x03, 0x00, 0x00, 0x02, 0x06, 0x01, 0x00, 0x04, 0x0b, 0x08, 0x00, 0x00, 0x00, 0x00, 0x00
        /*0020*/ 	.byte	0x00, 0x00, 0x00, 0x00


//--------------------- .nv.info.attn_fwd         --------------------------
	.section	.nv.info.attn_fwd,"",@"SHT_CUDA_INFO"
	.sectionflags	@""
	.align	4


	//----- nvinfo : EIATTR_CUDA_API_VERSION
	.align		4
        /*0000*/ 	.byte	0x04, 0x37
        /*0002*/ 	.short	(.L_8 - .L_7)
.L_7:
        /*0004*/ 	.word	0x00000082


	//----- nvinfo : EIATTR_KPARAM_INFO
	.align		4
.L_8:
        /*0008*/ 	.byte	0x04, 0x17
        /*000a*/ 	.short	(.L_10 - .L_9)
.L_9:
        /*000c*/ 	.word	0x00000000
        /*0010*/ 	.short	0x0019
        /*0012*/ 	.short	0x0080
        /*0014*/ 	.byte	0x00, 0xf4, 0x21, 0x00


	//----- nvinfo : EIATTR_KPARAM_INFO
	.align		4
.L_10:
        /*0018*/ 	.byte	0x04, 0x17
        /*001a*/ 	.short	(.L_12 - .L_11)
.L_11:
        /*001c*/ 	.word	0x00000000
        /*0020*/ 	.short	0x0018
        /*0022*/ 	.short	0x0078
        /*0024*/ 	.byte	0x00, 0xf4, 0x21, 0x00


	//----- nvinfo : EIATTR_KPARAM_INFO
	.align		4
.L_12:
        /*0028*/ 	.byte	0x04, 0x17
        /*002a*/ 	.short	(.L_14 - .L_13)
.L_13:
        /*002c*/ 	.word	0x00000000
        /*0030*/ 	.short	0x0017
        /*0032*/ 	.short	0x0070
        /*0034*/ 	.byte	0x00, 0xf0, 0x11, 0x00


	//----- nvinfo : EIATTR_KPARAM_INFO
	.align		4
.L_14:
        /*0038*/ 	.byte	0x04, 0x17
        /*003a*/ 	.short	(.L_16 - .L_15)
.L_15:
        /*003c*/ 	.word	0x00000000
        /*0040*/ 	.short	0x0016
        /*0042*/ 	.short	0x006c
        /*0044*/ 	.byte	0x00, 0xf0, 0x11, 0x00


	//----- nvinfo : EIATTR_KPARAM_INFO
	.align		4
.L_16:
        /*0048*/ 	.byte	0x04, 0x17
        /*004a*/ 	.short	(.L_18 - .L_17)
.L_17:
        /*004c*/ 	.word	0x00000000
        /*0050*/ 	.short	0x0015
        /*0052*/ 	.short	0x0068
        /*0054*/ 	.byte	0x00, 0xf0, 0x11, 0x00


	//----- nvinfo : EIATTR_KPARAM_INFO
	.align		4
.L_18:
        /*0058*/ 	.byte	0x04, 0x17
        /*005a*/ 	.short	(.L_20 - .L_19)
.L_19:
        /*005c*/ 	.word	0x00000000
        /*0060*/ 	.short	0x0014
        /*0062*/ 	.short	0x0064
        /*0064*/ 	.byte	0x00, 0xf0, 0x11, 0x00


	//----- nvinfo : EIATTR_KPARAM_INFO
	.align		4
.L_20:
        /*0068*/ 	.byte	0x04, 0x17
        /*006a*/ 	.short	(.L_22 - .L_21)
.L_21:
        /*006c*/ 	.word	0x00000000
        /*0070*/ 	.short	0x0013
        /*0072*/ 	.short	0x0060
        /*0074*/ 	.byte	0x00, 0xf0, 0x11, 0x00


	//----- nvinfo : EIATTR_KPARAM_INFO
	.align		4
.L_22:
        /*0078*/ 	.byte	0x04, 0x17
        /*007a*/ 	.short	(.L_24 - .L_23)
.L_23:
        /*007c*/ 	.word	0x00000000
        /*0080*/ 	.short	0x0012
        /*0082*/ 	.short	0x005c
        /*0084*/ 	.byte	0x00, 0xf0, 0x11, 0x00


	//----- nvinfo : EIATTR_KPARAM_INFO
	.align		4
.L_24:
        /*0088*/ 	.byte	0x04, 0x17
        /*008a*/ 	.short	(.L_26 - .L_25)
.L_25:
        /*008c*/ 	.word	0x00000000
        /*0090*/ 	.short	0x0011
        /*0092*/ 	.short	0x0058
        /*0094*/ 	.byte	0x00, 0xf0, 0x11, 0x00


	//----- nvinfo : EIATTR_KPARAM_INFO
	.align		4
.L_26:
        /*0098*/ 	.byte	0x04, 0x17
        /*009a*/ 	.short	(.L_28 - .L_27)
.L_27:
        /*009c*/ 	.word	0x00000000
        /*00a0*/ 	.short	0x0010
        /*00a2*/ 	.short	0x0054
        /*00a4*/ 	.byte	0x00, 0xf0, 0x11, 0x00


	//----- nvinfo : EIATTR_KPARAM_INFO
	.align		4
.L_28:
        /*00a8*/ 	.byte	0x04, 0x17
        /*00aa*/ 	.short	(.L_30 - .L_29)
.L_29:
        /*00ac*/ 	.word	0x00000000
        /*00b0*/ 	.short	0x000f
        /*00b2*/ 	.short	0x0050
        /*00b4*/ 	.byte	0x00, 0xf0, 0x11, 0x00


	//----- nvinfo : EIATTR_KPARAM_INFO
	.align		4
.L_30:
        /*00b8*/ 	.byte	0x04, 0x17
        /*00ba*/ 	.short	(.L_32 - .L_31)
.L_31:
        /*00bc*/ 	.word	0x00000000
        /*00c0*/ 	.short	0x000e
        /*00c2*/ 	.short	0x004c
        /*00c4*/ 	.byte	0x00, 0xf0, 0x11, 0x00


	//----- nvinfo : EIATTR_KPARAM_INFO
	.align		4
.L_32:
        /*00c8*/ 	.byte	0x04, 0x17
        /*00ca*/ 	.short	(.L_34 - .L_33)
.L_33:
        /*00cc*/ 	.word	0x00000000
        /*00d0*/ 	.short	0x000d
        /*00d2*/ 	.short	0x0048
        /*00d4*/ 	.byte	0x00, 0xf0, 0x11, 0x00


	//----- nvinfo : EIATTR_KPARAM_INFO
	.align		4
.L_34:
        /*00d8*/ 	.byte	0x04, 0x17
        /*00da*/ 	.short	(.L_36 - .L_35)
.L_35:
        /*00dc*/ 	.word	0x00000000
        /*00e0*/ 	.short	0x000c
        /*00e2*/ 	.short	0x0044
        /*00e4*/ 	.byte	0x00, 0xf0, 0x11, 0x00


	//----- nvinfo : EIATTR_KPARAM_INFO
	.align		4
.L_36:
        /*00e8*/ 	.byte	0x04, 0x17
        /*00ea*/ 	.short	(.L_38 - .L_37)
.L_37:
        /*00ec*/ 	.word	0x00000000
        /*00f0*/ 	.short	0x000b
        /*00f2*/ 	.short	0x0040
        /*00f4*/ 	.byte	0x00, 0xf0, 0x11, 0x00


	//----- nvinfo : EIATTR_KPARAM_INFO
	.align		4
.L_38:
        /*00f8*/ 	.byte	0x04, 0x17
        /*00fa*/ 	.short	(.L_40 - .L_39)
.L_39:
        /*00fc*/ 	.word	0x00000000
        /*0100*/ 	.short	0x000a
        /*0102*/ 	.short	0x003c
        /*0104*/ 	.byte	0x00, 0xf0, 0x11, 0x00


	//----- nvinfo : EIATTR_KPARAM_INFO
	.align		4
.L_40:
        /*0108*/ 	.byte	0x04, 0x17
        /*010a*/ 	.short	(.L_42 - .L_41)
.L_41:
        /*010c*/ 	.word	0x00000000
        /*0110*/ 	.short	0x0009
        /*0112*/ 	.short	0x0038
        /*0114*/ 	.byte	0x00, 0xf0, 0x11, 0x00


	//----- nvinfo : EIATTR_KPARAM_INFO
	.align		4
.L_42:
        /*0118*/ 	.byte	0x04, 0x17
        /*011a*/ 	.short	(.L_44 - .L_43)
.L_43:
        /*011c*/ 	.word	0x00000000
        /*0120*/ 	.short	0x0008
        /*0122*/ 	.short	0x0034
        /*0124*/ 	.byte	0x00, 0xf0, 0x11, 0x00


	//----- nvinfo : EIATTR_KPARAM_INFO
	.align		4
.L_44:
        /*0128*/ 	.byte	0x04, 0x17
        /*012a*/ 	.short	(.L_46 - .L_45)
.L_45:
        /*012c*/ 	.word	0x00000000
        /*0130*/ 	.short	0x0007
        /*0132*/ 	.short	0x0030
        /*0134*/ 	.byte	0x00, 0xf0, 0x11, 0x00


	//----- nvinfo : EIATTR_KPARAM_INFO
	.align		4
.L_46:
        /*0138*/ 	.byte	0x04, 0x17
        /*013a*/ 	.short	(.L_48 - .L_47)
.L_47:
        /*013c*/ 	.word	0x00000000
        /*0140*/ 	.short	0x0006
        /*0142*/ 	.short	0x002c
        /*0144*/ 	.byte	0x00, 0xf0, 0x11, 0x00


	//----- nvinfo : EIATTR_KPARAM_INFO
	.align		4
.L_48:
        /*0148*/ 	.byte	0x04, 0x17
        /*014a*/ 	.short	(.L_50 - .L_49)
.L_49:
        /*014c*/ 	.word	0x00000000
        /*0150*/ 	.short	0x0005
        /*0152*/ 	.short	0x0028
        /*0154*/ 	.byte	0x00, 0xf0, 0x11, 0x00


	//----- nvinfo : EIATTR_KPARAM_INFO
	.align		4
.L_50:
        /*0158*/ 	.byte	0x04, 0x17
        /*015a*/ 	.short	(.L_52 - .L_51)
.L_51:
        /*015c*/ 	.word	0x00000000
        /*0160*/ 	.short	0x0004
        /*0162*/ 	.short	0x0020
        /*0164*/ 	.byte	0x00, 0xf4, 0x21, 0x00


	//----- nvinfo : EIATTR_KPARAM_INFO
	.align		4
.L_52:
        /*0168*/ 	.byte	0x04, 0x17
        /*016a*/ 	.short	(.L_54 - .L_53)
.L_53:
        /*016c*/ 	.word	0x00000000
        /*0170*/ 	.short	0x0003
        /*0172*/ 	.short	0x0018
        /*0174*/ 	.byte	0x00, 0xf4, 0x21, 0x00


	//----- nvinfo : EIATTR_KPARAM_INFO
	.align		4
.L_54:
        /*0178*/ 	.byte	0x04, 0x17
        /*017a*/ 	.short	(.L_56 - .L_55)
.L_55:
        /*017c*/ 	.word	0x00000000
        /*0180*/ 	.short	0x0002
        /*0182*/ 	.short	0x0010
        /*0184*/ 	.byte	0x00, 0xf4, 0x21, 0x00


	//----- nvinfo : EIATTR_KPARAM_INFO
	.align		4
.L_56:
        /*0188*/ 	.byte	0x04, 0x17
        /*018a*/ 	.short	(.L_58 - .L_57)
.L_57:
        /*018c*/ 	.word	0x00000000
        /*0190*/ 	.short	0x0001
        /*0192*/ 	.short	0x0008
        /*0194*/ 	.byte	0x00, 0xf4, 0x21, 0x00


	//----- nvinfo : EIATTR_KPARAM_INFO
	.align		4
.L_58:
        /*0198*/ 	.byte	0x04, 0x17
        /*019a*/ 	.short	(.L_60 - .L_59)
.L_59:
        /*019c*/ 	.word	0x00000000
        /*01a0*/ 	.short	0x0000
        /*01a2*/ 	.short	0x0000
        /*01a4*/ 	.byte	0x00, 0xf4, 0x21, 0x00


	//----- nvinfo : EIATTR_SPARSE_MMA_MASK
	.align		4
.L_60:
        /*01a8*/ 	.byte	0x03, 0x50
        /*01aa*/ 	.short	0x0000


	//----- nvinfo : EIATTR_MAXREG_COUNT
	.align		4
        /*01ac*/ 	.byte	0x03, 0x1b
        /*01ae*/ 	.short	0x00ff


	//----- nvinfo : EIATTR_NUM_BARRIERS
	.align		4
        /*01b0*/ 	.byte	0x02, 0x4c
        /*01b2*/ 	.byte	0x01
	.zero		1


	//----- nvinfo : EIATTR_ANNOTATIONS
	.align		4
        /*01b4*/ 	.byte	0x04, 0x55
        /*01b6*/ 	.short	(.L_62 - .L_61)


	//   ....[0]....
.L_61:
        /*01b8*/ 	.word	0x00000001
        /*01bc*/ 	.byte	0x40, 0x12, 0x00, 0x00, 0x01, 0x00, 0x00, 0x00, 0x80, 0x12, 0x00, 0x00, 0x01, 0x00, 0x00, 0x00
        /*01cc*/ 	.byte	0xd0, 0x12, 0x00, 0x00, 0x01, 0x00, 0x00, 0x00, 0x20, 0x13, 0x00, 0x00, 0x01, 0x00, 0x00, 0x00
        /*01dc*/ 	.byte	0x00, 0x15, 0x00, 0x00, 0x01, 0x00, 0x00, 0x00, 0x30, 0x15, 0x00, 0x00, 0x01, 0x00, 0x00, 0x00
        /*01ec*/ 	.byte	0x70, 0x15, 0x00, 0x00, 0x01, 0x00, 0x00, 0x00, 0xd0, 0x15, 0x00, 0x00


	//----- nvinfo : EIATTR_MERCURY_ISA_VERSION
	.align		4
.L_62:
        /*01f8*/ 	.byte	0x03, 0x5f
        /*01fa*/ 	.short	0x0101


	//----- nvinfo : EIATTR_COOP_GROUP_MASK_REGIDS
	.align		4
        /*01fc*/ 	.byte	0x04, 0x29
        /*01fe*/ 	.short	(.L_64 - .L_63)


	//   ....[0]....
.L_63:
        /*0200*/ 	.word	0xffffffff


	//   ....[1]....
        /*0204*/ 	.word	0xffffffff


	//   ....[2]....
        /*0208*/ 	.word	0xffffffff


	//   ....[3]....
        /*020c*/ 	.word	0xffffffff


	//   ....[4]....
        /*0210*/ 	.word	0xffffffff


	//   ....[5]....
        /*0214*/ 	.word	0xffffffff


	//   ....[6]....
        /*0218*/ 	.word	0xffffffff


	//   ....[7]....
        /*021c*/ 	.word	0xffffffff


	//   ....[8]....
        /*0220*/ 	.word	0xffffffff


	//   ....[9]....
        /*0224*/ 	.word	0xffffffff


	//   ....[10]....
        /*0228*/ 	.word	0xffffffff


	//   ....[11]....
        /*022c*/ 	.word	0xffffffff


	//   ....[12]....
        /*0230*/ 	.word	0xffffffff


	//   ....[13]....
        /*0234*/ 	.word	0xffffffff


	//   ....[14]....
        /*0238*/ 	.word	0xffffffff


	//   ....[15]....
        /*023c*/ 	.word	0xffffffff


	//   ....[16]....
        /*0240*/ 	.word	0xffffffff


	//   ....[17]....
        /*0244*/ 	.word	0xffffffff


	//   ....[18]....
        /*0248*/ 	.word	0xffffffff


	//   ....[19]....
        /*024c*/ 	.word	0xffffffff


	//   ....[20]....
        /*0250*/ 	.word	0xffffffff


	//   ....[21]....
        /*0254*/ 	.word	0xffffffff


	//   ....[22]....
        /*0258*/ 	.word	0xffffffff


	//   ....[23]....
        /*025c*/ 	.word	0xffffffff


	//   ....[24]....
        /*0260*/ 	.word	0xffffffff


	//   ....[25]....
        /*0264*/ 	.word	0xffffffff


	//   ....[26]....
        /*0268*/ 	.word	0xffffffff


	//   ....[27]....
        /*026c*/ 	.word	0xffffffff


	//   ....[28]....
        /*0270*/ 	.word	0xffffffff


	//   ....[29]....
        /*0274*/ 	.word	0xffffffff


	//   ....[30]....
        /*0278*/ 	.word	0xffffffff


	//   ....[31]....
        /*027c*/ 	.word	0xffffffff


	//   ....[32]....
        /*0280*/ 	.word	0xffffffff


	//   ....[33]....
        /*0284*/ 	.word	0xffffffff


	//   ....[34]....
        /*0288*/ 	.word	0xffffffff


	//   ....[35]....
        /*028c*/ 	.word	0xffffffff


	//   ....[36]....
        /*0290*/ 	.word	0xffffffff


	//   ....[37]....
        /*0294*/ 	.word	0xffffffff


	//   ....[38]....
        /*0298*/ 	.word	0xffffffff


	//   ....[39]....
        /*029c*/ 	.word	0xffffffff


	//----- nvinfo : EIATTR_COOP_GROUP_INSTR_OFFSETS
	.align		4
.L_64:
        /*02a0*/ 	.byte	0x04, 0x28
        /*02a2*/ 	.short	(.L_66 - .L_65)


	//   ....[0]....
.L_65:
        /*02a4*/ 	.word	0x000046d0


	//   ....[1]....
        /*02a8*/ 	.word	0x00004810


	//   ....[2]....
        /*02ac*/ 	.word	0x00004990


	//   ....[3]....
        /*02b0*/ 	.word	0x000049e0


	//   ....[4]....
        /*02b4*/ 	.word	0x000059d0


	//   ....[5]....
        /*02b8*/ 	.word	0x00005a00


	//   ....[6]....
        /*02bc*/ 	.word	0x00005a20


	//   ....[7]....
        /*02c0*/ 	.word	0x00005a30


	//   ....[8]....
        /*02c4*/ 	.word	0x00005a50


	//   ....[9]....
        /*02c8*/ 	.word	0x00005a60


	//   ....[10]....
        /*02cc*/ 	.word	0x00005a80


	//   ....[11]....
        /*02d0*/ 	.word	0x00005a90


	//   ....[12]....
        /*02d4*/ 	.word	0x00005fe0


	//   ....[13]....
        /*02d8*/ 	.word	0x00006040


	//   ....[14]....
        /*02dc*/ 	.word	0x00006070


	//   ....[15]....
        /*02e0*/ 	.word	0x000060a0


	//   ....[16]....
        /*02e4*/ 	.word	0x000060c0


	//   ....[17]....
        /*02e8*/ 	.word	0x000060d0


	//   ....[18]....
        /*02ec*/ 	.word	0x000060e0


	//   ....[19]....
        /*02f0*/ 	.word	0x000060f0


	//   ....[20]....
        /*02f4*/ 	.word	0x00006590


	//   ....[21]....
        /*02f8*/ 	.word	0x000065a0


	//   ....[22]....
        /*02fc*/ 	.word	0x000065c0


	//   ....[23]....
        /*0300*/ 	.word	0x000065d0


	//   ....[24]....
        /*0304*/ 	.word	0x000065e0


	//   ....[25]....
        /*0308*/ 	.word	0x000065f0


	//   ....[26]....
        /*030c*/ 	.word	0x00006600


	//   ....[27]....
        /*0310*/ 	.word	0x00006610


	//   ....[28]....
        /*0314*/ 	.word	0x000069d0


	//   ....[29]....
        /*0318*/ 	.word	0x00006a00


	//   ....[30]....
        /*031c*/ 	.word	0x00006a30


	//   ....[31]....
        /*0320*/ 	.word	0x00006a60


	//   ....[32]....
        /*0324*/ 	.word	0x00006a90


	//   ....[33]....
        /*0328*/ 	.word	0x00006ab0


	//   ....[34]....
        /*032c*/ 	.word	0x00006ad0


	//   ....[35]....
        /*0330*/ 	.word	0x00006af0


	//   ....[36]....
        /*0334*/ 	.word	0x00006b90


	//   ....[37]....
        /*0338*/ 	.word	0x00006bc0


	//   ....[38]....
        /*033c*/ 	.word	0x00006ce0


	//   ....[39]....
        /*0340*/ 	.word	0x00006cf0


	//----- nvinfo : EIATTR_EXIT_INSTR_OFFSETS
	.align		4
.L_66:
        /*0344*/ 	.byte	0x04, 0x1c
        /*0346*/ 	.short	(.L_68 - .L_67)


	//   ....[0]....
.L_67:
        /*0348*/ 	.word	0x00007f90


	//   ....[1]....
        /*034c*/ 	.word	0x00007fc0


	//----- nvinfo : EIATTR_REQNTID
	.align		4
.L_68:
        /*0350*/ 	.byte	0x04, 0x10
        /*0352*/ 	.short	(.L_70 - .L_69)
.L_69:
        /*0354*/ 	.word	0x00000080
        /*0358*/ 	.word	0x00000001
        /*035c*/ 	.word	0x00000001


	//----- nvinfo : EIATTR_CBANK_PARAM_SIZE
	.align		4
.L_70:
        /*0360*/ 	.byte	0x03, 0x19
        /*0362*/ 	.short	0x0088


	//----- nvinfo : EIATTR_PARAM_CBANK
	.align		4
        /*0364*/ 	.byte	0x04, 0x0a
        /*0366*/ 	.short	(.L_72 - .L_71)
	.align		4
.L_71:
        /*0368*/ 	.word	index@(.nv.constant0.attn_fwd)
        /*036c*/ 	.short	0x0210
        /*036e*/ 	.short	0x0088


	//----- nvinfo : EIATTR_SW_WAR
	.align		4
.L_72:
        /*0370*/ 	.byte	0x04, 0x36
        /*0372*/ 	.short	(.L_74 - .L_73)
.L_73:
        /*0374*/ 	.word	0x00000008
.L_74:


//--------------------- .nv.callgraph             --------------------------
	.section	.nv.callgraph,"",@"SHT_CUDA_CALLGRAPH"
	.align	4
	.sectionentsize	8
	.align		4
        /*0000*/ 	.word	0x00000000
	.align		4
        /*0004*/ 	.word	0xffffffff
	.align		4
        /*0008*/ 	.word	0x00000000
	.align		4
        /*000c*/ 	.word	0xfffffffe
	.align		4
        /*0010*/ 	.word	0x00000000
	.align		4
        /*0014*/ 	.word	0xfffffffd
	.align		4
        /*0018*/ 	.word	0x00000000
	.align		4
        /*001c*/ 	.word	0xfffffffc


//--------------------- .nv.constant4             --------------------------
	.section	.nv.constant4,"a",@progbits
	.align	8
	.align		8
.nv.constant4:
        /*0000*/ 	.dword	_$_str


//--------------------- .text.attn_fwd            --------------------------
	.section	.text.attn_fwd,"ax",@progbits
	.align	128
        .global         attn_fwd
        .type           attn_fwd,@function
        .size           attn_fwd,(.L_x_3 - attn_fwd)
        .other          attn_fwd,@"STO_CUDA_ENTRY STV_DEFAULT"
attn_fwd:
.text.attn_fwd:
[----:B------:R-:W0:Y:S01]  /*0000*/  LDC R1, c[0x0][0x28] ;  /* 0x00000a00ff017b82 */ /* 0x000e220000000800 */
[----:B------:R-:W1:Y:S07]  /*0010*/  S2R R0, SR_CTAID.X ;  /* 0x0000000000007919 */ /* 0x000e6e0000002500 */
[----:B------:R-:W2:Y:S01]  /*0020*/  S2UR UR7, SR_CTAID.Y ;  /* 0x00000000000779c3 */ /* 0x000ea20000002600 */
[----:B------:R-:W-:Y:S01]  /*0030*/  ULDC.64 UR4, c[0x0][0x240] ;  /* 0x0000900000047ab9 */ /* 0x000fe20000000a00 */
[----:B------:R-:W-:Y:S01]  /*0040*/  ULDC.64 UR10, c[0x0][0x208] ;  /* 0x00008200000a7ab9 */ /* 0x000fe20000000a00 */
[----:B------:R-:W3:Y:S01]  /*0050*/  S2R R19, SR_TID.X ;  /* 0x0000000000137919 */ /* 0x000ee20000002100 */
[----:B0-----:R-:W-:-:S04]  /*0060*/  VIADD R1, R1, 0xfffffff0 ;  /* 0xfffffff001017836 */ /* 0x001fc80000000000 */
[----:B------:R-:W0:Y:S08]  /*0070*/  LDC R24, c[0x0][0x248] ;  /* 0x00009200ff187b82 */ /* 0x000e300000000800 */
[----:B------:R-:W4:Y:S01]  /*0080*/  LDC.64 R20, c[0x0][0x210] ;  /* 0x00008400ff147b82 */ /* 0x000f220000000a00 */
[----:B--2---:R-:W-:Y:S01]  /*0090*/  UIMAD UR4, UR7, UR4, URZ ;  /* 0x00000004070472a4 */ /* 0x004fe2000f8e023f */
[----:B-1----:R-:W-:Y:S01]  /*00a0*/  IMAD.SHL.U32 R0, R0, 0x20, RZ ;  /* 0x0000002000007824 */ /* 0x002fe200078e00ff */
[----:B---3--:R-:W-:-:S04]  /*00b0*/  SHF.R.U32.HI R14, RZ, 0x5, R19 ;  /* 0x00000005ff0e7819 */ /* 0x008fc80000011613 */
[----:B------:R-:W-:Y:S02]  /*00c0*/  LOP3.LUT R2, R0, 0x1f, R19, 0xf8, !PT ;  /* 0x0000001f00027812 */ /* 0x000fe400078ef813 */
[----:B------:R-:W-:-:S03]  /*00d0*/  SGXT.U32 R14, R14, 0x2 ;  /* 0x000000020e0e781a */ /* 0x000fc60000000000 */
[----:B------:R-:W-:Y:S01]  /*00e0*/  IMAD R3, R2, UR5, RZ ;  /* 0x0000000502037c24 */ /* 0x000fe2000f8e02ff */
[----:B------:R-:W-:Y:S01]  /*00f0*/  USHF.R.S32.HI UR5, URZ, 0x1f, UR4 ;  /* 0x0000001f3f057899 */ /* 0x000fe20008011404 */
[----:B0-----:R-:W-:-:S03]  /*0100*/  IMAD R5, R14, R24, RZ ;  /* 0x000000180e057224 */ /* 0x001fc600078e02ff */
[----:B----4-:R-:W-:Y:S01]  /*0110*/  IADD3 R20, P0, P1, R3, UR4, R20 ;  /* 0x0000000403147c10 */ /* 0x010fe2000f91e014 */
[----:B------:R-:W-:Y:S01]  /*0120*/  IMAD R6, R24, 0x4, R5 ;  /* 0x0000000418067824 */ /* 0x000fe200078e0205 */
[----:B------:R-:W-:-:S03]  /*0130*/  SHF.R.S32.HI R2, RZ, 0x1f, R3 ;  /* 0x0000001fff027819 */ /* 0x000fc60000011403 */
[----:B------:R-:W-:Y:S01]  /*0140*/  IMAD R7, R24, 0x4, R6 ;  /* 0x0000000418077824 */ /* 0x000fe200078e0206 */
[----:B------:R-:W-:Y:S02]  /*0150*/  IADD3.X R22, R2, UR5, R21, P0, P1 ;  /* 0x0000000502167c10 */ /* 0x000fe400087e2415 */
[CC--:B------:R-:W-:Y:S02]  /*0160*/  IADD3 R2, P0, R5.reuse, R20.reuse, RZ ;  /* 0x0000001405027210 */ /* 0x0c0fe40007f1e0ff */
[----:B------:R-:W-:Y:S02]  /*0170*/  IADD3 R4, P1, R6, R20, RZ ;  /* 0x0000001406047210 */ /* 0x000fe40007f3e0ff */
[-C--:B------:R-:W-:Y:S01]  /*0180*/  LEA.HI.X.SX32 R3, R5, R22.reuse, 0x1, P0 ;  /* 0x0000001605037211 */ /* 0x080fe200000f0eff */
[----:B------:R-:W-:Y:S01]  /*0190*/  IMAD R9, R24, 0x4, R7 ;  /* 0x0000000418097824 */ /* 0x000fe200078e0207 */
[----:B------:R-:W-:Y:S02]  /*01a0*/  LEA.HI.X.SX32 R5, R6, R22, 0x1, P1 ;  /* 0x0000001606057211 */ /* 0x000fe400008f0eff */
[----:B------:R-:W-:Y:S01]  /*01b0*/  IADD3 R6, P0, R7, R20, RZ ;  /* 0x0000001407067210 */ /* 0x000fe20007f1e0ff */
[----:B------:R-:W-:Y:S01]  /*01c0*/  IMAD R11, R24, 0x4, R9 ;  /* 0x00000004180b7824 */ /* 0x000fe200078e0209 */
[----:B------:R-:W-:Y:S01]  /*01d0*/  LEA.HI R16, R19, 0x1c, RZ, 0x1b ;  /* 0x0000001c13107811 */ /* 0x000fe200078fd8ff */
[----:B------:R0:W2:Y:S01]  /*01e0*/  LDG.E.U8 R17, desc[UR10][R2.64] ;  /* 0x0000000a02117981 */ /* 0x0000a2000c1e1100 */
[----:B------:R-:W-:-:S02]  /*01f0*/  LEA.HI.X.SX32 R7, R7, R22, 0x1, P0 ;  /* 0x0000001607077211 */ /* 0x000fc400000f0eff */
[C---:B------:R-:W-:Y:S01]  /*0200*/  IADD3 R8, P0, R9.reuse, R20, RZ ;  /* 0x0000001409087210 */ /* 0x040fe20007f1e0ff */
[----:B------:R-:W-:Y:S01]  /*0210*/  IMAD R13, R24, 0x4, R11 ;  /* 0x00000004180d7824 */ /* 0x000fe200078e020b */
[----:B------:R1:W2:Y:S02]  /*0220*/  LDG.E.U8 R18, desc[UR10][R4.64] ;  /* 0x0000000a04127981 */ /* 0x0002a4000c1e1100 */
[----:B------:R-:W-:Y:S02]  /*0230*/  LEA.HI.X.SX32 R9, R9, R22, 0x1, P0 ;  /* 0x0000001609097211 */ /* 0x000fe400000f0eff */
[C---:B------:R-:W-:Y:S01]  /*0240*/  IADD3 R10, P0, R11.reuse, R20, RZ ;  /* 0x000000140b0a7210 */ /* 0x040fe20007f1e0ff */
[----:B------:R-:W-:Y:S01]  /*0250*/  IMAD R15, R16, R24, RZ ;  /* 0x00000018100f7224 */ /* 0x000fe200078e02ff */
[----:B------:R-:W3:Y:S02]  /*0260*/  LDG.E.U8 R6, desc[UR10][R6.64] ;  /* 0x0000000a06067981 */ /* 0x000ee4000c1e1100 */
[----:B------:R-:W-:-:S02]  /*0270*/  LEA.HI.X.SX32 R11, R11, R22, 0x1, P0 ;  /* 0x000000160b0b7211 */ /* 0x000fc400000f0eff */
[-C--:B0-----:R-:W-:Y:S01]  /*0280*/  IADD3 R2, P0, R13, R20.reuse, RZ ;  /* 0x000000140d027210 */ /* 0x081fe20007f1e0ff */
[----:B-1----:R-:W-:Y:S01]  /*0290*/  IMAD R5, R24, 0x4, R13 ;  /* 0x0000000418057824 */ /* 0x002fe200078e020d */
[----:B------:R-:W-:Y:S01]  /*02a0*/  IADD3 R12, P1, R15, R20, RZ ;  /* 0x000000140f0c7210 */ /* 0x000fe20007f3e0ff */
[----:B------:R0:W3:Y:S01]  /*02b0*/  LDG.E.U8 R9, desc[UR10][R8.64] ;  /* 0x0000000a08097981 */ /* 0x0000e2000c1e1100 */
[----:B------:R-:W-:Y:S02]  /*02c0*/  LEA.HI.X.SX32 R3, R13, R22, 0x1, P0 ;  /* 0x000000160d037211 */ /* 0x000fe400000f0eff */
[----:B------:R-:W-:Y:S01]  /*02d0*/  IADD3 R4, P0, R5, R20, RZ ;  /* 0x0000001405047210 */ /* 0x000fe20007f1e0ff */
[----:B------:R-:W4:Y:S01]  /*02e0*/  LDG.E.U8 R10, desc[UR10][R10.64] ;  /* 0x0000000a0a0a7981 */ /* 0x000f22000c1e1100 */
[-C--:B------:R-:W-:Y:S02]  /*02f0*/  LEA.HI.X.SX32 R13, R15, R22.reuse, 0x1, P1 ;  /* 0x000000160f0d7211 */ /* 0x080fe400008f0eff */
[----:B------:R-:W-:Y:S01]  /*0300*/  LEA.HI.X.SX32 R5, R5, R22, 0x1, P0 ;  /* 0x0000001605057211 */ /* 0x000fe200000f0eff */
[----:B------:R1:W4:Y:S04]  /*0310*/  LDG.E.U8 R3, desc[UR10][R2.64] ;  /* 0x0000000a02037981 */ /* 0x000328000c1e1100 */
[----:B------:R-:W5:Y:S04]  /*0320*/  LDG.E.U8 R13, desc[UR10][R12.64] ;  /* 0x0000000a0c0d7981 */ /* 0x000f68000c1e1100 */
[----:B------:R2:W5:Y:S01]  /*0330*/  LDG.E.U8 R4, desc[UR10][R4.64] ;  /* 0x0000000a04047981 */ /* 0x000562000c1e1100 */
[----:B------:R-:W1:Y:S01]  /*0340*/  S2UR UR6, SR_CgaCtaId ;  /* 0x00000000000679c3 */ /* 0x000e620000008800 */
[----:B0-----:R-:W-:Y:S01]  /*0350*/  SHF.R.S32.HI R8, RZ, 0x6, R19 ;  /* 0x00000006ff087819 */ /* 0x001fe20000011413 */
[----:B------:R-:W-:Y:S01]  /*0360*/  VIADD R23, R0, 0x20 ;  /* 0x0000002000177836 */ /* 0x000fe20000000000 */
[----:B------:R-:W-:Y:S01]  /*0370*/  UMOV UR4, 0x400 ;  /* 0x0000040000047882 */ /* 0x000fe20000000000 */
[----:B------:R-:W-:Y:S01]  /*0380*/  IMAD.SHL.U32 R7, R19, 0x2, RZ ;  /* 0x0000000213077824 */ /* 0x000fe200078e00ff */
[----:B------:R-:W-:Y:S01]  /*0390*/  SGXT R8, R8, 0x1 ;  /* 0x000000010808781a */ /* 0x000fe20000000200 */
[----:B------:R-:W-:Y:S01]  /*03a0*/  IMAD.MOV.U32 R42, RZ, RZ, -0x800000 ;  /* 0xff800000ff2a7424 */ /* 0x000fe200078e00ff */
[----:B------:R-:W-:Y:S01]  /*03b0*/  ISETP.GE.AND P0, PT, R23, 0x1, PT ;  /* 0x000000011700780c */ /* 0x000fe20003f06270 */
[----:B------:R-:W-:Y:S01]  /*03c0*/  IMAD.MOV.U32 R40, RZ, RZ, 0x3f800000 ;  /* 0x3f800000ff287424 */ /* 0x000fe200078e00ff */
[----:B------:R-:W-:Y:S01]  /*03d0*/  LOP3.LUT R8, R8, 0x90, RZ, 0xc0, !PT ;  /* 0x0000009008087812 */ /* 0x000fe200078ec0ff */
[----:B------:R-:W-:Y:S01]  /*03e0*/  IMAD.MOV.U32 R43, RZ, RZ, -0x800000 ;  /* 0xff800000ff2b7424 */ /* 0x000fe200078e00ff */
[----:B------:R-:W-:-:S02]  /*03f0*/  CS2R R96, SRZ ;  /* 0x0000000000607805 */ /* 0x000fc4000001ff00 */
[----:B------:R-:W-:Y:S02]  /*0400*/  CS2R R98, SRZ ;  /* 0x0000000000627805 */ /* 0x000fe4000001ff00 */
[----:B------:R-:W-:Y:S02]  /*0410*/  LOP3.LUT R7, R8, 0x7e, R7, 0x78, !PT ;  /* 0x0000007e08077812 */ /* 0x000fe400078e7807 */
[----:B------:R-:W-:Y:S02]  /*0420*/  CS2R R84, SRZ ;  /* 0x0000000000547805 */ /* 0x000fe4000001ff00 */
[----:B------:R-:W-:Y:S02]  /*0430*/  CS2R R86, SRZ ;  /* 0x0000000000567805 */ /* 0x000fe4000001ff00 */
[----:B------:R-:W-:Y:S02]  /*0440*/  CS2R R68, SRZ ;  /* 0x0000000000447805 */ /* 0x000fe4000001ff00 */
[----:B-1----:R-:W-:-:S02]  /*0450*/  LOP3.LUT R2, R7, 0x20, RZ, 0x3c, !PT ;  /* 0x0000002007027812 */ /* 0x002fc400078e3cff */
[----:B------:R-:W-:Y:S02]  /*0460*/  CS2R R70, SRZ ;  /* 0x0000000000467805 */ /* 0x000fe4000001ff00 */
[----:B------:R-:W-:Y:S02]  /*0470*/  CS2R R80, SRZ ;  /* 0x0000000000507805 */ /* 0x000fe4000001ff00 */
[----:B------:R-:W-:Y:S01]  /*0480*/  CS2R R82, SRZ ;  /* 0x0000000000527805 */ /* 0x000fe2000001ff00 */
[----:B------:R-:W-:Y:S01]  /*0490*/  ULEA UR6, UR6, UR4, 0x18 ;  /* 0x0000000406067291 */ /* 0x000fe2000f8ec03f */
[----:B--2---:R-:W-:-:S05]  /*04a0*/  IMAD R17, R18, 0x100, R17 ;  /* 0x0000010012117824 */ /* 0x004fca00078e0211 */
[----:B------:R-:W-:-:S04]  /*04b0*/  F2FP.F16.E4M3.UNPACK_B R17, R17 ;  /* 0x00000011ff11723e */ /* 0x000fc800020006ff */
[----:B------:R-:W-:Y:S01]  /*04c0*/  PRMT R5, R17, 0x7632, R5 ;  /* 0x0000763211057816 */ /* 0x000fe20000000005 */
[----:B------:R-:W-:Y:S01]  /*04d0*/  STS.U16 [R7+UR6+0x1000], R17 ;  /* 0x0010001107007988 */ /* 0x000fe20008000406 */
[----:B---3--:R-:W-:-:S05]  /*04e0*/  IMAD R6, R9, 0x100, R6 ;  /* 0x0000010009067824 */ /* 0x008fca00078e0206 */
[----:B------:R-:W-:Y:S01]  /*04f0*/  F2FP.F16.E4M3.UNPACK_B R6, R6 ;  /* 0x00000006ff06723e */ /* 0x000fe200020006ff */
[----:B----4-:R-:W-:-:S03]  /*0500*/  IMAD R3, R3, 0x100, R10 ;  /* 0x0000010003037824 */ /* 0x010fc600078e020a */
[----:B------:R-:W-:Y:S01]  /*0510*/  PRMT R8, R6, 0x7632, R8 ;  /* 0x0000763206087816 */ /* 0x000fe20000000008 */
[----:B------:R-:W-:Y:S01]  /*0520*/  STS.U16 [R7+UR6+0x1200], R6 ;  /* 0x0012000607007988 */ /* 0x000fe20008000406 */
[----:B------:R-:W-:Y:S01]  /*0530*/  F2FP.F16.E4M3.UNPACK_B R3, R3 ;  /* 0x00000003ff03723e */ /* 0x000fe200020006ff */
[----:B-----5:R-:W-:-:S03]  /*0540*/  IMAD R4, R13, 0x100, R4 ;  /* 0x000001000d047824 */ /* 0x020fc600078e0204 */
[----:B------:R-:W-:Y:S01]  /*0550*/  PRMT R9, R3, 0x7632, R9 ;  /* 0x0000763203097816 */ /* 0x000fe20000000009 */
[----:B------:R0:W-:Y:S01]  /*0560*/  STS.U16 [R7+UR6+0x1400], R3 ;  /* 0x0014000307007988 */ /* 0x0001e20008000406 */
[----:B------:R-:W-:-:S04]  /*0570*/  F2FP.F16.E4M3.UNPACK_B R4, R4 ;  /* 0x00000004ff04723e */ /* 0x000fc800020006ff */
[----:B------:R-:W-:Y:S01]  /*0580*/  PRMT R10, R4, 0x7632, R10 ;  /* 0x00007632040a7816 */ /* 0x000fe2000000000a */
[----:B------:R-:W-:Y:S01]  /*0590*/  STS.U16 [R7+UR6+0x1600], R4 ;  /* 0x0016000407007988 */ /* 0x000fe20008000406 */
[----:B0-----:R-:W-:-:S03]  /*05a0*/  IMAD.MOV.U32 R3, RZ, RZ, 0x3f800000 ;  /* 0x3f800000ff037424 */ /* 0x001fc600078e00ff */
[----:B------:R-:W-:Y:S04]  /*05b0*/  STS.U16 [R2+UR6+0x1100], R5 ;  /* 0x0011000502007988 */ /* 0x000fe80008000406 */
[----:B------:R-:W-:Y:S04]  /*05c0*/  STS.U16 [R2+UR6+0x1300], R8 ;  /* 0x0013000802007988 */ /* 0x000fe80008000406 */
[----:B------:R-:W-:Y:S04]  /*05d0*/  STS.U16 [R2+UR6+0x1500], R9 ;  /* 0x0015000902007988 */ /* 0x000fe80008000406 */
[----:B------:R0:W-:Y:S02]  /*05e0*/  STS.U16 [R2+UR6+0x1700], R10 ;  /* 0x0017000a02007988 */ /* 0x0001e40008000406 */
[----:B0-----:R-:W-:Y:S01]  /*05f0*/  LOP3.LUT R2, R19, 0x20, RZ, 0xc0, !PT ;  /* 0x0000002013027812 */ /* 0x001fe200078ec0ff */
[----:B------:R-:W-:Y:S06]  /*0600*/  @!P0 BRA `(.L_x_0) ;  /* 0x0000006800388947 */ /* 0x000fec0003800000 */
[----:B------:R-:W0:Y:S01]  /*0610*/  LDC.64 R124, c[0x0][0x250] ;  /* 0x00009400ff7c7b82 */ /* 0x000e220000000a00 */
[----:B------:R-:W-:Y:S01]  /*0620*/  SHF.R.U32.HI R4, RZ, 0x1, R2 ;  /* 0x00000001ff047819 */ /* 0x000fe20000011602 */
[----:B------:R-:W-:Y:S01]  /*0630*/  ULDC UR4, c[0x0][0x258] ;  /* 0x0000960000047ab9 */ /* 0x000fe20000000800 */
[C---:B------:R-:W-:Y:S01]  /*0640*/  LOP3.LUT R2, R19.reuse, 0x1f, RZ, 0xc0, !PT ;  /* 0x0000001f13027812 */ /* 0x040fe200078ec0ff */
[----:B------:R-:W-:Y:S01]  /*0650*/  ULDC.64 UR8, c[0x0][0x218] ;  /* 0x0000860000087ab9 */ /* 0x000fe20000000a00 */
[----:B------:R-:W-:Y:S02]  /*0660*/  SHF.R.U32.HI R3, RZ, 0x2, R19 ;  /* 0x00000002ff037819 */ /* 0x000fe40000011613 */
[----:B------:R-:W-:Y:S02]  /*0670*/  CS2R R96, SRZ ;  /* 0x0000000000607805 */ /* 0x000fe4000001ff00 */
[----:B------:R-:W-:Y:S01]  /*0680*/  LEA.HI R8, R19, 0x7c, RZ, 0x1b ;  /* 0x0000007c13087811 */ /* 0x000fe200078fd8ff */
[----:B------:R-:W-:Y:S01]  /*0690*/  IMAD R5, R2, UR4, RZ ;  /* 0x0000000402057c24 */ /* 0x000fe2000f8e02ff */
[----:B------:R-:W-:Y:S01]  /*06a0*/  SGXT.U32 R3, R3, 0x3 ;  /* 0x000000030303781a */ /* 0x000fe20000000000 */
[----:B------:R-:W1:Y:S01]  /*06b0*/  LDC.64 R40, c[0x0][0x220] ;  /* 0x00008800ff287b82 */ /* 0x000e620000000a00 */
[----:B------:R-:W-:-:S02]  /*06c0*/  LEA.HI R2, R19, 0x3c, RZ, 0x1b ;  /* 0x0000003c13027811 */ /* 0x000fc400078fd8ff */
[----:B------:R-:W-:Y:S02]  /*06d0*/  CS2R R98, SRZ ;  /* 0x0000000000627805 */ /* 0x000fe4000001ff00 */
[----:B------:R-:W-:Y:S02]  /*06e0*/  SHF.R.S32.HI R7, RZ, 0x1f, R5 ;  /* 0x0000001fff077819 */ /* 0x000fe40000011405 */
[----:B------:R-:W-:Y:S02]  /*06f0*/  CS2R R84, SRZ ;  /* 0x0000000000547805 */ /* 0x000fe4000001ff00 */
[----:B------:R-:W-:Y:S02]  /*0700*/  LOP3.LUT R4, R0, R4, R3, 0xfe, !PT ;  /* 0x0000000400047212 */ /* 0x000fe400078efe03 */
[----:B------:R-:W-:Y:S02]  /*0710*/  CS2R R86, SRZ ;  /* 0x0000000000567805 */ /* 0x000fe4000001ff00 */
[C---:B------:R-:W-:Y:S01]  /*0720*/  LOP3.LUT R0, R19.reuse, 0x7f, RZ, 0xc0, !PT ;  /* 0x0000007f13007812 */ /* 0x040fe200078ec0ff */
[----:B------:R-:W2:Y:S01]  /*0730*/  LDC R116, c[0x0][0x268] ;  /* 0x00009a00ff747b82 */ /* 0x000ea20000000800 */
[----:B------:R-:W-:-:S02]  /*0740*/  LEA.HI R6, R19, 0x5c, RZ, 0x1b ;  /* 0x0000005c13067811 */ /* 0x000fc400078fd8ff */
[----:B------:R-:W-:Y:S02]  /*0750*/  CS2R R68, SRZ ;  /* 0x0000000000447805 */ /* 0x000fe4000001ff00 */
[----:B------:R-:W-:Y:S02]  /*0760*/  CS2R R70, SRZ ;  /* 0x0000000000467805 */ /* 0x000fe4000001ff00 */
[----:B------:R-:W-:Y:S02]  /*0770*/  CS2R R80, SRZ ;  /* 0x0000000000507805 */ /* 0x000fe4000001ff00 */
[----:B------:R-:W-:Y:S01]  /*0780*/  CS2R R82, SRZ ;  /* 0x0000000000527805 */ /* 0x000fe2000001ff00 */
[----:B0-----:R-:W-:Y:S01]  /*0790*/  IMAD R14, R14, R125, RZ ;  /* 0x0000007d0e0e7224 */ /* 0x001fe200078e02ff */
[----:B------:R-:W-:Y:S01]  /*07a0*/  ULDC UR12, c[0x0][0x238] ;  /* 0x00008e00000c7ab9 */ /* 0x000fe20000000800 */
[----:B------:R-:W-:Y:S02]  /*07b0*/  IMAD R124, R124, UR7, RZ ;  /* 0x000000077c7c7c24 */ /* 0x000fe4000f8e02ff */
[----:B------:R-:W-:-:S02]  /*07c0*/  IMAD R10, R125, 0x4, R14 ;  /* 0x000000047d0a7824 */ /* 0x000fc400078e020e */
[-C--:B------:R-:W-:Y:S01]  /*07d0*/  IMAD R34, R2, R125.reuse, RZ ;  /* 0x0000007d02227224 */ /* 0x080fe200078e02ff */
[----:B------:R-:W-:Y:S01]  /*07e0*/  IADD3 R37, P0, P1, R5, UR8, R124 ;  /* 0x0000000805257c10 */ /* 0x000fe2000f91e07c */
[C---:B------:R-:W-:Y:S01]  /*07f0*/  IMAD R12, R125.reuse, 0x4, R10 ;  /* 0x000000047d0c7824 */ /* 0x040fe200078e020a */
[----:B------:R-:W-:Y:S01]  /*0800*/  SHF.R.S32.HI R124, RZ, 0x1f, R124 ;  /* 0x0000001fff7c7819 */ /* 0x000fe2000001147c */
[----:B------:R-:W-:Y:S02]  /*0810*/  IMAD R193, R8, R125, RZ ;  /* 0x0000007d08c17224 */ /* 0x000fe400078e02ff */
[----:B------:R-:W-:Y:S01]  /*0820*/  IMAD R18, R125, 0x4, R12 ;  /* 0x000000047d127824 */ /* 0x000fe200078e020c */
[----:B------:R-:W-:Y:S01]  /*0830*/  IADD3.X R39, R7, UR9, R124, P0, P1 ;  /* 0x0000000907277c10 */ /* 0x000fe200087e247c */
[----:B------:R-:W-:Y:S01]  /*0840*/  ULDC.64 UR8, c[0x0][0x260] ;  /* 0x0000980000087ab9 */ /* 0x000fe20000000a00 */
[-C--:B------:R-:W-:Y:S01]  /*0850*/  IADD3 R7, P5, R10, R37.reuse, RZ ;  /* 0x000000250a077210 */ /* 0x080fe20007fbe0ff */
[----:B------:R-:W-:Y:S01]  /*0860*/  IMAD R20, R125, 0x4, R18 ;  /* 0x000000047d147824 */ /* 0x000fe200078e0212 */
[----:B------:R-:W-:Y:S01]  /*0870*/  IADD3 R8, P6, R12, R37, RZ ;  /* 0x000000250c087210 */ /* 0x000fe20007fde0ff */
[----:B------:R-:W-:Y:S01]  /*0880*/  IMAD R3, R0, UR9, RZ ;  /* 0x0000000900037c24 */ /* 0x000fe2000f8e02ff */
[----:B------:R-:W-:Y:S01]  /*0890*/  LOP3.LUT P0, RZ, R19, 0x1, RZ, 0xc0, !PT ;  /* 0x0000000113ff7812 */ /* 0x000fe2000780c0ff */
[----:B------:R-:W-:Y:S01]  /*08a0*/  IMAD R22, R125, 0x4, R20 ;  /* 0x000000047d167824 */ /* 0x000fe200078e0214 */
[----:B------:R-:W-:Y:S01]  /*08b0*/  LOP3.LUT P1, RZ, R19, 0x2, RZ, 0xc0, !PT ;  /* 0x0000000213ff7812 */ /* 0x000fe2000782c0ff */
[----:B------:R-:W-:Y:S01]  /*08c0*/  IMAD R177, R6, R125, RZ ;  /* 0x0000007d06b17224 */ /* 0x000fe200078e02ff */
[-C--:B------:R-:W-:Y:S01]  /*08d0*/  LEA.HI.X.SX32 R10, R10, R39.reuse, 0x1, P5 ;  /* 0x000000270a0a7211 */ /* 0x080fe200028f0eff */
[C---:B------:R-:W-:Y:S01]  /*08e0*/  IMAD R0, R125.reuse, 0x4, R22 ;  /* 0x000000047d007824 */ /* 0x040fe200078e0216 */
[----:B------:R-:W-:Y:S01]  /*08f0*/  LEA.HI.X.SX32 R11, R12, R39, 0x1, P6 ;  /* 0x000000270c0b7211 */ /* 0x000fe200030f0eff */
[----:B------:R-:W-:Y:S01]  /*0900*/  IMAD R19, R16, R125, RZ ;  /* 0x0000007d10137224 */ /* 0x000fe200078e02ff */
[-C--:B------:R-:W-:Y:S01]  /*0910*/  IADD3 R6, P4, R14, R37.reuse, RZ ;  /* 0x000000250e067210 */ /* 0x080fe20007f9e0ff */
[C---:B------:R-:W-:Y:S01]  /*0920*/  IMAD R2, R125.reuse, 0x8, R0 ;  /* 0x000000087d027824 */ /* 0x040fe200078e0200 */
[-C--:B------:R-:W-:Y:S01]  /*0930*/  IADD3 R12, P5, R18, R37.reuse, RZ ;  /* 0x00000025120c7210 */ /* 0x080fe20007fbe0ff */
[----:B------:R-:W-:Y:S01]  /*0940*/  UIMAD UR4, UR7, UR8, URZ ;  /* 0x00000008070472a4 */ /* 0x000fe2000f8e023f */
[----:B------:R-:W-:Y:S01]  /*0950*/  IADD3 R13, P6, R20, R37, RZ ;  /* 0x00000025140d7210 */ /* 0x000fe20007fde0ff */
[C---:B------:R-:W-:Y:S01]  /*0960*/  IMAD R26, R125.reuse, 0x4, R2 ;  /* 0x000000047d1a7824 */ /* 0x040fe200078e0202 */
[-C--:B------:R-:W-:Y:S01]  /*0970*/  LEA.HI.X.SX32 R9, R14, R39.reuse, 0x1, P4 ;  /* 0x000000270e097211 */ /* 0x080fe200020f0eff */
[----:B------:R-:W-:Y:S01]  /*0980*/  USHF.R.S32.HI UR5, URZ, 0x1f, UR4 ;  /* 0x0000001f3f057899 */ /* 0x000fe20008011404 */
[----:B------:R-:W-:Y:S01]  /*0990*/  LEA.HI.X.SX32 R15, R18, R39, 0x1, P5 ;  /* 0x00000027120f7211 */ /* 0x000fe200028f0eff */
[----:B------:R-:W-:Y:S01]  /*09a0*/  IMAD R28, R125, 0x4, R26 ;  /* 0x000000047d1c7824 */ /* 0x000fe200078e021a */
[----:B------:R-:W-:Y:S01]  /*09b0*/  IADD3 R14, P4, R19, R37, RZ ;  /* 0x00000025130e7210 */ /* 0x000fe20007f9e0ff */
[----:B--2---:R-:W-:Y:S01]  /*09c0*/  IMAD R46, R116, 0x5, RZ ;  /* 0x00000005742e7824 */ /* 0x004fe200078e02ff */
[----:B------:R-:W-:Y:S01]  /*09d0*/  LEA.HI.X.SX32 R16, R20, R39, 0x1, P6 ;  /* 0x0000002714107211 */ /* 0x000fe200030f0eff */
[C---:B------:R-:W-:Y:S01]  /*09e0*/  IMAD R30, R125.reuse, 0x4, R28 ;  /* 0x000000047d1e7824 */ /* 0x040fe200078e021c */
[-C--:B------:R-:W-:Y:S01]  /*09f0*/  IADD3 R17, P5, R22, R37.reuse, RZ ;  /* 0x0000002516117210 */ /* 0x080fe20007fbe0ff */
[----:B------:R-:W-:Y:S01]  /*0a00*/  IMAD R50, R116, 0x7, RZ ;  /* 0x0000000774327824 */ /* 0x000fe200078e02ff */
[----:B------:R-:W-:Y:S01]  /*0a10*/  IADD3 R18, P6, R0, R37, RZ ;  /* 0x0000002500127210 */ /* 0x000fe20007fde0ff */
[----:B------:R-:W-:Y:S01]  /*0a20*/  IMAD R32, R125, 0x4, R30 ;  /* 0x000000047d207824 */ /* 0x000fe200078e021e */
[-C--:B------:R-:W-:Y:S01]  /*0a30*/  LEA.HI.X.SX32 R19, R19, R39.reuse, 0x1, P4 ;  /* 0x0000002713137211 */ /* 0x080fe200020f0eff */
[----:B------:R-:W-:Y:S01]  /*0a40*/  IMAD R56, R116, 0xa, RZ ;  /* 0x0000000a74387824 */ /* 0x000fe200078e02ff */
[-C--:B------:R-:W-:Y:S01]  /*0a50*/  LEA.HI.X.SX32 R20, R22, R39.reuse, 0x1, P5 ;  /* 0x0000002716147211 */ /* 0x080fe200028f0eff */
[C---:B------:R-:W-:Y:S01]  /*0a60*/  IMAD R36, R125.reuse, 0x4, R32 ;  /* 0x000000047d247824 */ /* 0x040fe200078e0220 */
[----:B------:R-:W-:Y:S01]  /*0a70*/  LEA.HI.X.SX32 R21, R0, R39, 0x1, P6 ;  /* 0x0000002700157211 */ /* 0x000fe200030f0eff */
[----:B------:R-:W-:Y:S01]  /*0a80*/  IMAD R60, R116, 0xc, RZ ;  /* 0x0000000c743c7824 */ /* 0x000fe200078e02ff */
[-C--:B------:R-:W-:Y:S01]  /*0a90*/  IADD3 R22, P4, R2, R37.reuse, RZ ;  /* 0x0000002502167210 */ /* 0x080fe20007f9e0ff */
[C---:B------:R-:W-:Y:S01]  /*0aa0*/  IMAD R38, R125.reuse, 0x4, R36 ;  /* 0x000000047d267824 */ /* 0x040fe200078e0224 */
[----:B------:R-:W-:Y:S01]  /*0ab0*/  IADD3 R23, P5, R26, R37, RZ ;  /* 0x000000251a177210 */ /* 0x000fe20007fbe0ff */
[----:B------:R-:W-:Y:S01]  /*0ac0*/  IMAD R66, R116, 0xf, RZ ;  /* 0x0000000f74427824 */ /* 0x000fe200078e02ff */
[----:B------:R-:W-:Y:S01]  /*0ad0*/  LEA.HI.X.SX32 R25, R2, R39, 0x1, P4 ;  /* 0x0000002702197211 */ /* 0x000fe200020f0eff */
[----:B------:R-:W-:Y:S01]  /*0ae0*/  IMAD R0, R125, 0x8, R38 ;  /* 0x000000087d007824 */ /* 0x000fe200078e0226 */
[----:B------:R-:W-:Y:S01]  /*0af0*/  IADD3 R24, P6, R28, R37, RZ ;  /* 0x000000251c187210 */ /* 0x000fe20007fde0ff */
[----:B------:R-:W-:Y:S01]  /*0b00*/  IMAD R74, R116, 0x11, RZ ;  /* 0x00000011744a7824 */ /* 0x000fe200078e02ff */
[----:B-1----:R-:W-:Y:S01]  /*0b10*/  IADD3 R5, P2, P3, R3, UR4, R40 ;  /* 0x0000000403057c10 */ /* 0x002fe2000fb5e028 */
[C---:B------:R-:W-:Y:S01]  /*0b20*/  IMAD R2, R125.reuse, 0x4, R0 ;  /* 0x000000047d027824 */ /* 0x040fe200078e0200 */
[-C--:B------:R-:W-:Y:S01]  /*0b30*/  LEA.HI.X.SX32 R26, R26, R39.reuse, 0x1, P5 ;  /* 0x000000271a1a7211 */ /* 0x080fe200028f0eff */
[----:B------:R-:W-:Y:S01]  /*0b40*/  IMAD R88, R116, 0x14, RZ ;  /* 0x0000001474587824 */ /* 0x000fe200078e02ff */
[----:B------:R-:W-:Y:S01]  /*0b50*/  LEA.HI.X.SX32 R27, R28, R39, 0x1, P6 ;  /* 0x000000271c1b7211 */ /* 0x000fe200030f0eff */
[C---:B------:R-:W-:Y:S01]  /*0b60*/  IMAD R40, R125.reuse, 0x4, R2 ;  /* 0x000000047d287824 */ /* 0x040fe200078e0202 */
[-C--:B------:R-:W-:Y:S01]  /*0b70*/  IADD3 R28, P5, R30, R37.reuse, RZ ;  /* 0x000000251e1c7210 */ /* 0x080fe20007fbe0ff */
[----:B------:R-:W-:Y:S01]  /*0b80*/  IMAD R92, R116, 0x16, RZ ;  /* 0x00000016745c7824 */ /* 0x000fe200078e02ff */
[----:B------:R-:W-:Y:S01]  /*0b90*/  IADD3 R29, P6, R32, R37, RZ ;  /* 0x00000025201d7210 */ /* 0x000fe20007fde0ff */
[C---:B------:R-:W-:Y:S01]  /*0ba0*/  IMAD R42, R125.reuse, 0x4, R40 ;  /* 0x000000047d2a7824 */ /* 0x040fe200078e0228 */
[-C--:B------:R-:W-:Y:S01]  /*0bb0*/  LEA.HI.X.SX32 R30, R30, R39.reuse, 0x1, P5 ;  /* 0x000000271e1e7211 */ /* 0x080fe200028f0eff */
[----:B------:R-:W-:Y:S01]  /*0bc0*/  IMAD R102, R116, 0x19, RZ ;  /* 0x0000001974667824 */ /* 0x000fe200078e02ff */
[----:B------:R-:W-:Y:S01]  /*0bd0*/  LEA.HI.X.SX32 R31, R32, R39, 0x1, P6 ;  /* 0x00000027201f7211 */ /* 0x000fe200030f0eff */
[C---:B------:R-:W-:Y:S01]  /*0be0*/  IMAD R44, R125.reuse, 0x4, R42 ;  /* 0x000000047d2c7824 */ /* 0x040fe200078e022a */
[-C--:B------:R-:W-:Y:S01]  /*0bf0*/  IADD3 R151, P4, R34, R37.reuse, RZ ;  /* 0x0000002522977210 */ /* 0x080fe20007f9e0ff */
[----:B------:R-:W-:Y:S01]  /*0c00*/  IMAD R106, R116, 0x1b, RZ ;  /* 0x0000001b746a7824 */ /* 0x000fe200078e02ff */
[-C--:B------:R-:W-:Y:S01]  /*0c10*/  IADD3 R32, P5, R36, R37.reuse, RZ ;  /* 0x0000002524207210 */ /* 0x080fe20007fbe0ff */
[----:B------:R-:W-:Y:S01]  /*0c20*/  IMAD R112, R116, 0x1e, RZ ;  /* 0x0000001e74707824 */ /* 0x000fe200078e02ff */
[----:B------:R-:W-:Y:S01]  /*0c30*/  IADD3 R33, P6, R38, R37, RZ ;  /* 0x0000002526217210 */ /* 0x000fe20007fde0ff */
[----:B------:R-:W-:Y:S01]  /*0c40*/  IMAD R114, R116, 0x1f, RZ ;  /* 0x0000001f74727824 */ /* 0x000fe200078e02ff */
[-C--:B------:R-:W-:Y:S01]  /*0c50*/  LEA.HI.X.SX32 R34, R34, R39.reuse, 0x1, P4 ;  /* 0x0000002722227211 */ /* 0x080fe200020f0eff */
[----:B------:R-:W-:Y:S01]  /*0c60*/  IMAD R48, R116, 0x6, RZ ;  /* 0x0000000674307824 */ /* 0x000fe200078e02ff */
[-C--:B------:R-:W-:Y:S01]  /*0c70*/  LEA.HI.X.SX32 R35, R36, R39.reuse, 0x1, P5 ;  /* 0x0000002724237211 */ /* 0x080fe200028f0eff */
[----:B------:R-:W-:Y:S01]  /*0c80*/  IMAD.SHL.U32 R52, R116, 0x8, RZ ;  /* 0x0000000874347824 */ /* 0x000fe200078e00ff */
[----:B------:R-:W-:Y:S01]  /*0c90*/  LEA.HI.X.SX32 R36, R38, R39, 0x1, P6 ;  /* 0x0000002726247211 */ /* 0x000fe200030f0eff */
[C---:B------:R-:W-:Y:S01]  /*0ca0*/  IMAD R38, R125.reuse, 0x4, R44 ;  /* 0x000000047d267824 */ /* 0x040fe200078e022c */
[-C--:B------:R-:W-:Y:S01]  /*0cb0*/  IADD3 R154, P4, R0, R37.reuse, RZ ;  /* 0x00000025009a7210 */ /* 0x080fe20007f9e0ff */
[----:B------:R-:W-:Y:S01]  /*0cc0*/  IMAD R54, R116, 0x9, RZ ;  /* 0x0000000974367824 */ /* 0x000fe200078e02ff */
[----:B------:R-:W-:Y:S01]  /*0cd0*/  IADD3 R166, P5, R2, R37, RZ ;  /* 0x0000002502a67210 */ /* 0x000fe20007fbe0ff */
[----:B------:R-:W-:Y:S01]  /*0ce0*/  IMAD R58, R116, 0xb, RZ ;  /* 0x0000000b743a7824 */ /* 0x000fe200078e02ff */
[----:B------:R-:W-:Y:S01]  /*0cf0*/  LEA.HI.X.SX32 R153, R0, R39, 0x1, P4 ;  /* 0x0000002700997211 */ /* 0x000fe200020f0eff */
[C---:B------:R-:W-:Y:S01]  /*0d00*/  IMAD R0, R125.reuse, 0x4, R38 ;  /* 0x000000047d007824 */ /* 0x040fe200078e0226 */
[----:B------:R-:W-:Y:S01]  /*0d10*/  IADD3 R168, P6, R40, R37, RZ ;  /* 0x0000002528a87210 */ /* 0x000fe20007fde0ff */
        /* <DEDUP_REMOVED lines=8> */
[----:B------:R-:W-:Y:S01]  /*0da0*/  IMAD.SHL.U32 R72, R116, 0x10, RZ ;  /* 0x0000001074487824 */ /* 0x000fe200078e00ff */
[-C--:B------:R-:W-:Y:S01]  /*0db0*/  LEA.HI.X.SX32 R171, R44, R39.reuse, 0x1, P6 ;  /* 0x000000272cab7211 */ /* 0x080fe200030f0eff */
[----:B------:R-:W-:Y:S01]  /*0dc0*/  IMAD.SHL.U32 R44, R116, 0x4, RZ ;  /* 0x00000004742c7824 */ /* 0x000fe200078e00ff */
[----:B------:R-:W-:Y:S01]  /*0dd0*/  LEA.HI.X.SX32 R169, R42, R39, 0x1, P5 ;  /* 0x000000272aa97211 */ /* 0x000fe200028f0eff */
[----:B------:R-:W-:Y:S01]  /*0de0*/  IMAD R42, R125, 0x4, R40 ;  /* 0x000000047d2a7824 */ /* 0x000fe200078e0228 */
[-C--:B------:R-:W-:Y:S01]  /*0df0*/  IADD3 R176, P6, R0, R37.reuse, RZ ;  /* 0x0000002500b07210 */ /* 0x080fe20007fde0ff */
[C---:B------:R-:W-:Y:S01]  /*0e00*/  IMAD R76, R116.reuse, 0x12, RZ ;  /* 0x00000012744c7824 */ /* 0x040fe200078e02ff */
[-C--:B------:R-:W-:Y:S01]  /*0e10*/  IADD3 R178, P4, R177, R37.reuse, RZ ;  /* 0x00000025b1b27210 */ /* 0x080fe20007f9e0ff */
[----:B------:R-:W-:Y:S01]  /*0e20*/  IMAD R78, R116, 0x13, RZ ;  /* 0x00000013744e7824 */ /* 0x000fe200078e02ff */
[----:B------:R-:W-:Y:S01]  /*0e30*/  IADD3 R174, P5, R38, R37, RZ ;  /* 0x0000002526ae7210 */ /* 0x000fe20007fbe0ff */
[----:B------:R-:W-:Y:S01]  /*0e40*/  IMAD R90, R116, 0x15, RZ ;  /* 0x00000015745a7824 */ /* 0x000fe200078e02ff */
[-C--:B------:R-:W-:Y:S01]  /*0e50*/  LEA.HI.X.SX32 R175, R0, R39.reuse, 0x1, P6 ;  /* 0x0000002700af7211 */ /* 0x080fe200030f0eff */
[----:B------:R-:W-:Y:S01]  /*0e60*/  IMAD R0, R125, 0x4, R42 ;  /* 0x000000047d007824 */ /* 0x000fe200078e022a */
        /* <DEDUP_REMOVED lines=11> */
[C---:B------:R-:W-:Y:S01]  /*0f20*/  IMAD R2, R125.reuse, 0x4, R38 ;  /* 0x000000047d027824 */ /* 0x040fe200078e0226 */
[-C--:B------:R-:W-:Y:S01]  /*0f30*/  LEA.HI.X.SX32 R183, R42, R39.reuse, 0x1, P6 ;  /* 0x000000272ab77211 */ /* 0x080fe200030f0eff */
[----:B------:R-:W-:Y:S01]  /*0f40*/  IMAD R42, R116, 0x3, RZ ;  /* 0x00000003742a7824 */ /* 0x000fe200078e02ff */
[----:B------:R-:W-:Y:S01]  /*0f50*/  LEA.HI.X.SX32 R181, R40, R39, 0x1, P5 ;  /* 0x0000002728b57211 */ /* 0x000fe200028f0eff */
[----:B------:R-:W-:Y:S01]  /*0f60*/  IMAD R191, R125, 0x4, R2 ;  /* 0x000000047dbf7824 */ /* 0x000fe200078e0202 */
[-C--:B------:R-:W-:Y:S01]  /*0f70*/  IADD3 R188, P6, R38, R37.reuse, RZ ;  /* 0x0000002526bc7210 */ /* 0x080fe20007fde0ff */
[----:B------:R-:W-:Y:S01]  /*0f80*/  IMAD R110, R116, 0x1d, RZ ;  /* 0x0000001d746e7824 */ /* 0x000fe200078e02ff */
[----:B------:R-:W-:Y:S01]  /*0f90*/  IADD3 R186, P5, R0, R37, RZ ;  /* 0x0000002500ba7210 */ /* 0x000fe20007fbe0ff */
[----:B------:R-:W-:Y:S01]  /*0fa0*/  IMAD.MOV.U32 R40, RZ, RZ, 0x3f800000 ;  /* 0x3f800000ff287424 */ /* 0x000fe200078e00ff */
[----:B------:R-:W-:Y:S01]  /*0fb0*/  LEA.HI.X.SX32 R187, R38, R39, 0x1, P6 ;  /* 0x0000002726bb7211 */ /* 0x000fe200030f0eff */
[----:B------:R-:W-:Y:S01]  /*0fc0*/  IMAD.SHL.U32 R38, R116, 0x2, RZ ;  /* 0x0000000274267824 */ /* 0x000fe200078e00ff */
[----:B------:R-:W-:Y:S01]  /*0fd0*/  IADD3 R194, P4, R193, R37, RZ ;  /* 0x00000025c1c27210 */ /* 0x000fe20007f9e0ff */
[----:B------:R-:W-:Y:S01]  /*0fe0*/  UMOV UR4, URZ ;  /* 0x0000003f00047c82 */ /* 0x000fe20008000000 */
[----:B------:R-:W-:-:S02]  /*0ff0*/  LEA.HI.X.SX32 R185, R0, R39, 0x1, P5 ;  /* 0x0000002700b97211 */ /* 0x000fc400028f0eff */
[----:B------:R-:W-:Y:S01]  /*1000*/  SHF.R.S32.HI R0, RZ, 0x1f, R3 ;  /* 0x0000001fff007819 */ /* 0x000fe20000011403 */
[----:B------:R-:W-:Y:S01]  /*1010*/  IMAD.MOV.U32 R3, RZ, RZ, 0x3f800000 ;  /* 0x3f800000ff037424 */ /* 0x000fe200078e00ff */
[-C--:B------:R-:W-:Y:S02]  /*1020*/  IADD3 R190, P5, R2, R37.reuse, RZ ;  /* 0x0000002502be7210 */ /* 0x080fe40007fbe0ff */
[----:B------:R-:W-:Y:S02]  /*1030*/  IADD3 R192, P6, R191, R37, RZ ;  /* 0x00000025bfc07210 */ /* 0x000fe40007fde0ff */
[----:B------:R-:W-:Y:S02]  /*1040*/  LEA.HI.X.SX32 R193, R193, R39, 0x1, P4 ;  /* 0x00000027c1c17211 */ /* 0x000fe400020f0eff */
[----:B------:R-:W-:Y:S01]  /*1050*/  IADD3.X R37, R0, UR5, R41, P2, P3 ;  /* 0x0000000500257c10 */ /* 0x000fe200097e6429 */
[----:B------:R-:W-:Y:S01]  /*1060*/  IMAD.MOV.U32 R0, RZ, RZ, RZ ;  /* 0x000000ffff007224 */ /* 0x000fe200078e00ff */
[-C--:B------:R-:W-:Y:S01]  /*1070*/  IADD3 R198, P4, R38, R5.reuse, RZ ;  /* 0x0000000526c67210 */ /* 0x080fe20007f9e0ff */
[----:B------:R-:W-:Y:S01]  /*1080*/  IMAD.MOV.U32 R41, RZ, RZ, -0x800000 ;  /* 0xff800000ff297424 */ /* 0x000fe200078e00ff */
[----:B------:R-:W-:Y:S01]  /*1090*/  IADD3 R204, P2, R46, R5, RZ ;  /* 0x000000052ecc7210 */ /* 0x000fe20007f5e0ff */
[----:B------:R-:W-:Y:S01]  /*10a0*/  UMOV UR5, URZ ;  /* 0x0000003f00057c82 */ /* 0x000fe20008000000 */
[----:B------:R-:W-:-:S02]  /*10b0*/  LEA.HI.X.SX32 R197, R38, R37, 0x1, P4 ;  /* 0x0000002526c57211 */ /* 0x000fc400020f0eff */
[----:B------:R-:W-:Y:S02]  /*10c0*/  IADD3 R208, P4, R50, R5, RZ ;  /* 0x0000000532d07210 */ /* 0x000fe40007f9e0ff */
[----:B------:R-:W-:Y:S02]  /*10d0*/  LEA.HI.X.SX32 R203, R46, R37, 0x1, P2 ;  /* 0x000000252ecb7211 */ /* 0x000fe400010f0eff */
[----:B------:R-:W-:Y:S02]  /*10e0*/  IADD3 R214, P2, R56, R5, RZ ;  /* 0x0000000538d67210 */ /* 0x000fe40007f5e0ff */
[----:B------:R-:W-:Y:S02]  /*10f0*/  LEA.HI.X.SX32 R207, R50, R37, 0x1, P4 ;  /* 0x0000002532cf7211 */ /* 0x000fe400020f0eff */
[----:B------:R-:W-:Y:S02]  /*1100*/  IADD3 R218, P4, R60, R5, RZ ;  /* 0x000000053cda7210 */ /* 0x000fe40007f9e0ff */
        /* <DEDUP_REMOVED lines=13> */
[-C--:B------:R-:W-:Y:S01]  /*11e0*/  LEA.HI.X.SX32 R189, R2, R39.reuse, 0x1, P5 ;  /* 0x0000002702bd7211 */ /* 0x080fe200028f0eff */
[----:B------:R-:W-:Y:S01]  /*11f0*/  IMAD.MOV.U32 R2, RZ, RZ, -0x800000 ;  /* 0xff800000ff027424 */ /* 0x000fe200078e00ff */
[----:B------:R-:W-:Y:S02]  /*1200*/  LEA.HI.X.SX32 R191, R191, R39, 0x1, P6 ;  /* 0x00000027bfbf7211 */ /* 0x000fe400030f0eff */
[----:B------:R-:W-:Y:S02]  /*1210*/  IADD3 R38, P2, R112, R5, RZ ;  /* 0x0000000570267210 */ /* 0x000fe40007f5e0ff */
[----:B------:R-:W-:Y:S02]  /*1220*/  LEA.HI.X.SX32 R247, R106, R37, 0x1, P4 ;  /* 0x000000256af77211 */ /* 0x000fe400020f0eff */
[-C--:B------:R-:W-:Y:S01]  /*1230*/  IADD3 R200, P5, R42, R5.reuse, RZ ;  /* 0x000000052ac87210 */ /* 0x080fe20007fbe0ff */
[----:B------:R-:W-:Y:S01]  /*1240*/  STL [R1+0x4], R38 ;  /* 0x0000042601007387 */ /* 0x000fe20000100800 */
[----:B------:R-:W-:-:S02]  /*1250*/  IADD3 R39, P4, R114, R5, RZ ;  /* 0x0000000572277210 */ /* 0x000fc40007f9e0ff */
[-C--:B------:R-:W-:Y:S02]  /*1260*/  IADD3 R202, P6, R44, R5.reuse, RZ ;  /* 0x000000052cca7210 */ /* 0x080fe40007fde0ff */
[----:B------:R-:W-:Y:S01]  /*1270*/  IADD3 R206, P3, R48, R5, RZ ;  /* 0x0000000530ce7210 */ /* 0x000fe20007f7e0ff */
[----:B------:R0:W-:Y:S01]  /*1280*/  STL [R1+0xc], R39 ;  /* 0x00000c2701007387 */ /* 0x0001e20000100800 */
[-C--:B------:R-:W-:Y:S02]  /*1290*/  LEA.HI.X.SX32 R199, R42, R37.reuse, 0x1, P5 ;  /* 0x000000252ac77211 */ /* 0x080fe400028f0eff */
[-C--:B------:R-:W-:Y:S02]  /*12a0*/  LEA.HI.X.SX32 R42, R112, R37.reuse, 0x1, P2 ;  /* 0x00000025702a7211 */ /* 0x080fe400010f0eff */
[-C--:B------:R-:W-:Y:S02]  /*12b0*/  LEA.HI.X.SX32 R201, R44, R37.reuse, 0x1, P6 ;  /* 0x000000252cc97211 */ /* 0x080fe400030f0eff */
[----:B------:R-:W-:Y:S01]  /*12c0*/  LEA.HI.X.SX32 R205, R48, R37, 0x1, P3 ;  /* 0x0000002530cd7211 */ /* 0x000fe200018f0eff */
[----:B------:R1:W-:Y:S01]  /*12d0*/  STL [R1], R42 ;  /* 0x0000002a01007387 */ /* 0x0003e20000100800 */
[----:B------:R-:W-:-:S02]  /*12e0*/  IADD3 R210, P5, R52, R5, RZ ;  /* 0x0000000534d27210 */ /* 0x000fc40007fbe0ff */
[----:B0-----:R-:W-:Y:S02]  /*12f0*/  LEA.HI.X.SX32 R39, R114, R37, 0x1, P4 ;  /* 0x0000002572277211 */ /* 0x001fe400020f0eff */
[-C--:B------:R-:W-:Y:S02]  /*1300*/  IADD3 R212, P6, R54, R5.reuse, RZ ;  /* 0x0000000536d47210 */ /* 0x080fe40007fde0ff */
[----:B------:R-:W-:Y:S01]  /*1310*/  IADD3 R216, P3, R58, R5, RZ ;  /* 0x000000053ad87210 */ /* 0x000fe20007f7e0ff */
[----:B------:R1:W-:Y:S01]  /*1320*/  STL [R1+0x8], R39 ;  /* 0x0000082701007387 */ /* 0x0003e20000100800 */
[-C--:B------:R-:W-:Y:S02]  /*1330*/  LEA.HI.X.SX32 R209, R52, R37.reuse, 0x1, P5 ;  /* 0x0000002534d17211 */ /* 0x080fe400028f0eff */
[-C--:B------:R-:W-:Y:S02]  /*1340*/  LEA.HI.X.SX32 R211, R54, R37.reuse, 0x1, P6 ;  /* 0x0000002536d37211 */ /* 0x080fe400030f0eff */
[----:B------:R-:W-:-:S02]  /*1350*/  LEA.HI.X.SX32 R215, R58, R37, 0x1, P3 ;  /* 0x000000253ad77211 */ /* 0x000fc400018f0eff */
[-C--:B------:R-:W-:Y:S02]  /*1360*/  IADD3 R220, P5, R62, R5.reuse, RZ ;  /* 0x000000053edc7210 */ /* 0x080fe40007fbe0ff */
[-C--:B------:R-:W-:Y:S02]  /*1370*/  IADD3 R222, P6, R64, R5.reuse, RZ ;  /* 0x0000000540de7210 */ /* 0x080fe40007fde0ff */
[----:B------:R-:W-:Y:S02]  /*1380*/  IADD3 R226, P3, R72, R5, RZ ;  /* 0x0000000548e27210 */ /* 0x000fe40007f7e0ff */
        /* <DEDUP_REMOVED lines=16> */
[----:B------:R-:W-:Y:S02]  /*1490*/  IADD3 R252, P6, R110, R5, RZ ;  /* 0x000000056efc7210 */ /* 0x000fe40007fde0ff */
[----:B------:R-:W-:Y:S02]  /*14a0*/  IADD3 R196, P3, R5, R116, RZ ;  /* 0x0000007405c47210 */ /* 0x000fe40007f7e0ff */
[----:B------:R-:W-:Y:S02]  /*14b0*/  LOP3.LUT R38, R4, 0x8, RZ, 0xfc, !PT ;  /* 0x0000000804267812 */ /* 0x000fe400078efcff */
[-C--:B------:R-:W-:Y:S02]  /*14c0*/  LEA.HI.X.SX32 R249, R108, R37.reuse, 0x1, P5 ;  /* 0x000000256cf97211 */ /* 0x080fe400028f0eff */
[----:B------:R-:W-:-:S02]  /*14d0*/  LEA.HI.X.SX32 R251, R110, R37, 0x1, P6 ;  /* 0x000000256efb7211 */ /* 0x000fc400030f0eff */
[----:B-1----:R-:W-:-:S07]  /*14e0*/  LEA.HI.X.SX32 R195, R116, R37, 0x1, P3 ;  /* 0x0000002574c37211 */ /* 0x002fce00018f0eff */
.L_x_1:
[----:B------:R-:W-:Y:S01]  /*14f0*/  SHF.R.S32.HI R94, RZ, 0x1f, R0 ;  /* 0x0000001fff5e7819 */ /* 0x000fe20000011400 */
[----:B------:R-:W2:Y:S01]  /*1500*/  LDL R140, [R1+0x4] ;  /* 0x00000400018c7983 */ /* 0x000ea20000100800 */
[C---:B------:R-:W-:Y:S02]  /*1510*/  IADD3 R46, P2, R0.reuse, R6, RZ ;  /* 0x00000006002e7210 */ /* 0x040fe40007f5e0ff */
[----:B------:R-:W-:Y:S01]  /*1520*/  IADD3 R44, P3, R0, R7, RZ ;  /* 0x00000007002c7210 */ /* 0x000fe20007f7e0ff */
[----:B------:R-:W3:Y:S02]  /*1530*/  LDL R139, [R1] ;  /* 0x00000000018b7983 */ /* 0x000ee40000100800 */
[----:B------:R-:W-:Y:S01]  /*1540*/  IMAD.X R47, R94, 0x1, R9, P2 ;  /* 0x000000015e2f7824 */ /* 0x000fe200010e0609 */
[----:B------:R-:W-:Y:S01]  /*1550*/  IADD3 R42, P2, R0, R8, RZ ;  /* 0x00000008002a7210 */ /* 0x000fe20007f5e0ff */
[C---:B------:R-:W-:Y:S01]  /*1560*/  IMAD.X R45, R94.reuse, 0x1, R10, P3 ;  /* 0x000000015e2d7824 */ /* 0x040fe200018e060a */
[----:B------:R-:W4:Y:S03]  /*1570*/  LDL R138, [R1+0xc] ;  /* 0x00000c00018a7983 */ /* 0x000f260000100800 */
[----:B------:R-:W-:Y:S01]  /*1580*/  IMAD.X R43, R94, 0x1, R11, P2 ;  /* 0x000000015e2b7824 */ /* 0x000fe200010e060b */
[----:B------:R0:W5:Y:S04]  /*1590*/  LDG.E.U8 R50, desc[UR10][R46.64] ;  /* 0x0000000a2e327981 */ /* 0x000168000c1e1100 */
[----:B------:R1:W2:Y:S04]  /*15a0*/  LDG.E.U8 R51, desc[UR10][R44.64] ;  /* 0x0000000a2c337981 */ /* 0x0002a8000c1e1100 */
[----:B------:R1:W3:Y:S01]  /*15b0*/  LDG.E.U8 R52, desc[UR10][R42.64] ;  /* 0x0000000a2a347981 */ /* 0x0002e2000c1e1100 */
[----:B0-----:R-:W-:-:S03]  /*15c0*/  IADD3 R46, P3, R0, R12, RZ ;  /* 0x0000000c002e7210 */ /* 0x001fc60007f7e0ff */
[----:B------:R-:W4:Y:S01]  /*15d0*/  LDL R137, [R1+0x8] ;  /* 0x0000080001897983 */ /* 0x000f220000100800 */
[----:B-1----:R-:W-:Y:S01]  /*15e0*/  IADD3 R44, P2, R0, R13, RZ ;  /* 0x0000000d002c7210 */ /* 0x002fe20007f5e0ff */
[----:B------:R-:W-:Y:S01]  /*15f0*/  IMAD.X R47, R94, 0x1, R15, P3 ;  /* 0x000000015e2f7824 */ /* 0x000fe200018e060f */
[----:B------:R-:W-:-:S03]  /*1600*/  IADD3 R42, P3, R0, R17, RZ ;  /* 0x00000011002a7210 */ /* 0x000fc60007f7e0ff */
[C---:B------:R-:W-:Y:S01]  /*1610*/  IMAD.X R45, R94.reuse, 0x1, R16, P2 ;  /* 0x000000015e2d7824 */ /* 0x040fe200010e0610 */
[----:B------:R0:W4:Y:S01]  /*1620*/  LDG.E.U8 R53, desc[UR10][R46.64] ;  /* 0x0000000a2e357981 */ /* 0x000122000c1e1100 */
[----:B------:R-:W-:-:S03]  /*1630*/  IMAD.X R43, R94, 0x1, R20, P3 ;  /* 0x000000015e2b7824 */ /* 0x000fc600018e0614 */
[----:B------:R1:W2:Y:S04]  /*1640*/  LDG.E.U8 R54, desc[UR10][R44.64] ;  /* 0x0000000a2c367981 */ /* 0x0002a8000c1e1100 */
[----:B------:R1:W4:Y:S01]  /*1650*/  LDG.E.U8 R55, desc[UR10][R42.64] ;  /* 0x0000000a2a377981 */ /* 0x000322000c1e1100 */
[C---:B0-----:R-:W-:Y:S02]  /*1660*/  IADD3 R46, P2, R0.reuse, R18, RZ ;  /* 0x00000012002e7210 */ /* 0x041fe40007f5e0ff */
[----:B-1----:R-:W-:-:S03]  /*1670*/  IADD3 R44, P3, R0, R14, RZ ;  /* 0x0000000e002c7210 */ /* 0x002fc60007f7e0ff */
[----:B------:R-:W-:Y:S01]  /*1680*/  IMAD.X R47, R94, 0x1, R21, P2 ;  /* 0x000000015e2f7824 */ /* 0x000fe200010e0615 */
[----:B------:R-:W-:Y:S01]  /*1690*/  IADD3 R42, P2, R0, R22, RZ ;  /* 0x00000016002a7210 */ /* 0x000fe20007f5e0ff */
[----:B------:R-:W-:-:S03]  /*16a0*/  IMAD.X R45, R94, 0x1, R19, P3 ;  /* 0x000000015e2d7824 */ /* 0x000fc600018e0613 */
[----:B------:R0:W4:Y:S01]  /*16b0*/  LDG.E.U8 R56, desc[UR10][R46.64] ;  /* 0x0000000a2e387981 */ /* 0x000122000c1e1100 */
[----:B------:R-:W-:-:S03]  /*16c0*/  IMAD.X R43, R94, 0x1, R25, P2 ;  /* 0x000000015e2b7824 */ /* 0x000fc600010e0619 */
[----:B------:R1:W4:Y:S04]  /*16d0*/  LDG.E.U8 R57, desc[UR10][R44.64] ;  /* 0x0000000a2c397981 */ /* 0x000328000c1e1100 */
        /* <DEDUP_REMOVED lines=49> */
[C---:B------:R-:W-:Y:S02]  /*19f0*/  IADD3 R48, P2, R0.reuse, R178, RZ ;  /* 0x000000b200307210 */ /* 0x040fe40007f5e0ff */
[----:B------:R-:W-:Y:S01]  /*1a00*/  IADD3 R42, P4, R0, R192, RZ ;  /* 0x000000c0002a7210 */ /* 0x000fe20007f9e0ff */
[C---:B------:R-:W-:Y:S01]  /*1a10*/  IMAD.X R45, R94.reuse, 0x1, R187, P3 ;  /* 0x000000015e2d7824 */ /* 0x040fe200018e06bb */
[----:B------:R0:W4:Y:S01]  /*1a20*/  LDG.E.U8 R88, desc[UR10][R46.64] ;  /* 0x0000000a2e587981 */ /* 0x000122000c1e1100 */
[C---:B------:R-:W-:Y:S02]  /*1a30*/  IMAD.X R49, R94.reuse, 0x1, R177, P2 ;  /* 0x000000015e317824 */ /* 0x040fe400010e06b1 */
[----:B------:R-:W-:Y:S01]  /*1a40*/  IMAD.X R43, R94, 0x1, R191, P4 ;  /* 0x000000015e2b7824 */ /* 0x000fe200020e06bf */
[----:B------:R1:W4:Y:S04]  /*1a50*/  LDG.E.U8 R90, desc[UR10][R44.64] ;  /* 0x0000000a2c5a7981 */ /* 0x000328000c1e1100 */
[----:B------:R1:W4:Y:S01]  /*1a60*/  LDG.E.U8 R92, desc[UR10][R42.64] ;  /* 0x0000000a2a5c7981 */ /* 0x000322000c1e1100 */
[----:B0-----:R-:W-:-:S03]  /*1a70*/  IADD3 R46, P3, R0, R182, RZ ;  /* 0x000000b6002e7210 */ /* 0x001fc60007f7e0ff */
[----:B------:R0:W4:Y:S01]  /*1a80*/  LDG.E.U8 R89, desc[UR10][R48.64] ;  /* 0x0000000a30597981 */ /* 0x000122000c1e1100 */
[----:B-1----:R-:W-:Y:S01]  /*1a90*/  IADD3 R44, P2, R0, R186, RZ ;  /* 0x000000ba002c7210 */ /* 0x002fe20007f5e0ff */
[----:B------:R-:W-:Y:S01]  /*1aa0*/  IMAD.X R47, R94, 0x1, R181, P3 ;  /* 0x000000015e2f7824 */ /* 0x000fe200018e06b5 */
[----:B------:R-:W-:-:S03]  /*1ab0*/  IADD3 R42, P4, R0, R190, RZ ;  /* 0x000000be002a7210 */ /* 0x000fc60007f9e0ff */
[----:B------:R-:W-:Y:S02]  /*1ac0*/  IMAD.X R45, R94, 0x1, R185, P2 ;  /* 0x000000015e2d7824 */ /* 0x000fe400010e06b9 */
[----:B------:R-:W4:Y:S01]  /*1ad0*/  LDG.E.U8 R47, desc[UR10][R46.64] ;  /* 0x0000000a2e2f7981 */ /* 0x000f22000c1e1100 */
[----:B0-----:R-:W-:Y:S01]  /*1ae0*/  IADD3 R48, P3, R0, R194, RZ ;  /* 0x000000c200307210 */ /* 0x001fe20007f7e0ff */
[C---:B------:R-:W-:Y:S02]  /*1af0*/  IMAD.X R43, R94.reuse, 0x1, R189, P4 ;  /* 0x000000015e2b7824 */ /* 0x040fe400020e06bd */
[----:B------:R-:W4:Y:S02]  /*1b00*/  LDG.E.U8 R45, desc[UR10][R44.64] ;  /* 0x0000000a2c2d7981 */ /* 0x000f24000c1e1100 */
[----:B------:R-:W-:Y:S02]  /*1b10*/  IMAD.X R49, R94, 0x1, R193, P3 ;  /* 0x000000015e317824 */ /* 0x000fe400018e06c1 */
[----:B------:R-:W4:Y:S04]  /*1b20*/  LDG.E.U8 R43, desc[UR10][R42.64] ;  /* 0x0000000a2a2b7981 */ /* 0x000f28000c1e1100 */
[----:B------:R0:W4:Y:S01]  /*1b30*/  LDG.E.U8 R91, desc[UR10][R48.64] ;  /* 0x0000000a305b7981 */ /* 0x000122000c1e1100 */
[----:B------:R-:W1:Y:S02]  /*1b40*/  S2R R39, SR_TID.X ;  /* 0x0000000000277919 */ /* 0x000e640000002100 */
[----:B-1----:R-:W-:-:S05]  /*1b50*/  IMAD.SHL.U32 R73, R39, 0x40, RZ ;  /* 0x0000004027497824 */ /* 0x002fca00078e00ff */
[----:B------:R-:W-:Y:S02]  /*1b60*/  LOP3.LUT R75, R73, 0x40, RZ, 0xc0, !PT ;  /* 0x00000040494b7812 */ /* 0x000fe400078ec0ff */
[----:B------:R-:W-:Y:S02]  /*1b70*/  LOP3.LUT R73, R39, 0x4, RZ, 0xc0, !PT ;  /* 0x0000000427497812 */ /* 0x000fe400078ec0ff */
[----:B------:R-:W-:Y:S01]  /*1b80*/  SHF.R.S32.HI R93, RZ, 0x1, R39 ;  /* 0x00000001ff5d7819 */ /* 0x000fe20000011427 */
[----:B------:R-:W-:-:S04]  /*1b90*/  VIADD R94, R75, UR6 ;  /* 0x000000064b5e7c36 */ /* 0x000fc80008000000 */
[----:B------:R-:W-:Y:S01]  /*1ba0*/  IMAD R75, R73, 0x80, R94 ;  /* 0x00000080494b7824 */ /* 0x000fe200078e025e */
[----:B------:R-:W-:-:S04]  /*1bb0*/  SGXT R73, R93, 0x1 ;  /* 0x000000015d49781a */ /* 0x000fc80000000200 */
[----:B0-----:R-:W-:Y:S02]  /*1bc0*/  LOP3.LUT R48, R73, 0x120, RZ, 0xc0, !PT ;  /* 0x0000012049307812 */ /* 0x001fe400078ec0ff */
[--C-:B------:R-:W-:Y:S02]  /*1bd0*/  SHF.R.S32.HI R46, RZ, 0x2, R39.reuse ;  /* 0x00000002ff2e7819 */ /* 0x100fe40000011427 */
[--C-:B------:R-:W-:Y:S01]  /*1be0*/  LOP3.LUT R73, R48, 0x30, R39.reuse, 0x78, !PT ;  /* 0x0000003030497812 */ /* 0x100fe200078e7827 */
[C---:B------:R-:W-:Y:S01]  /*1bf0*/  IMAD.SHL.U32 R48, R39.reuse, 0x10, RZ ;  /* 0x0000001027307824 */ /* 0x040fe200078e00ff */
[----:B------:R-:W-:Y:S02]  /*1c00*/  SHF.R.S32.HI R93, RZ, 0x3, R39 ;  /* 0x00000003ff5d7819 */ /* 0x000fe40000011427 */
[C---:B------:R-:W-:Y:S02]  /*1c10*/  LOP3.LUT R44, R39.reuse, 0x8, RZ, 0xc0, !PT ;  /* 0x00000008272c7812 */ /* 0x040fe400078ec0ff */
[----:B------:R-:W-:-:S02]  /*1c20*/  LOP3.LUT R42, R39, 0x3, RZ, 0xc0, !PT ;  /* 0x00000003272a7812 */ /* 0x000fc400078ec0ff */
[----:B------:R-:W-:Y:S01]  /*1c30*/  LOP3.LUT R39, R39, 0x7f, RZ, 0xc0, !PT ;  /* 0x0000007f27277812 */ /* 0x000fe200078ec0ff */
[----:B------:R-:W-:Y:S03]  /*1c40*/  BAR.SYNC.DEFER_BLOCKING 0x0 ;  /* 0x0000000000007b1d */ /* 0x000fe60000010000 */
[----:B------:R-:W-:Y:S02]  /*1c50*/  LOP3.LUT R100, R39, 0x10, RZ, 0x3c, !PT ;  /* 0x0000001027647812 */ /* 0x000fe400078e3cff */
[----:B------:R-:W-:-:S04]  /*1c60*/  SGXT R46, R46, 0x1 ;  /* 0x000000012e2e781a */ /* 0x000fc80000000200 */
[----:B------:R-:W-:Y:S01]  /*1c70*/  LOP3.LUT R49, R46, 0x90, RZ, 0xc0, !PT ;  /* 0x000000902e317812 */ /* 0x000fe200078ec0ff */
[----:B------:R-:W-:Y:S01]  /*1c80*/  IMAD.SHL.U32 R44, R44, 0x2, RZ ;  /* 0x000000022c2c7824 */ /* 0x000fe200078e00ff */
[----:B------:R-:W-:-:S03]  /*1c90*/  SGXT R46, R93, 0x1 ;  /* 0x000000015d2e781a */ /* 0x000fc60000000200 */
[----:B------:R-:W-:Y:S01]  /*1ca0*/  IMAD R49, R42, 0x20, R49 ;  /* 0x000000202a317824 */ /* 0x000fe200078e0231 */
[----:B------:R-:W-:Y:S02]  /*1cb0*/  LOP3.LUT R46, R73, 0x90, R46, 0x78, !PT ;  /* 0x00000090492e7812 */ /* 0x000fe400078e782e */
[----:B------:R-:W-:Y:S02]  /*1cc0*/  LOP3.LUT R48, R48, 0x100, RZ, 0xc0, !PT ;  /* 0x0000010030307812 */ /* 0x000fe400078ec0ff */
[----:B------:R-:W-:Y:S01]  /*1cd0*/  LOP3.LUT R49, R49, R44, RZ, 0x3c, !PT ;  /* 0x0000002c31317212 */ /* 0x000fe200078e3cff */
[----:B-----5:R-:W-:Y:S04]  /*1ce0*/  STS.U8 [R39+UR6], R50 ;  /* 0x0000003227007988 */ /* 0x020fe80008000006 */
[----:B---3--:R-:W-:Y:S04]  /*1cf0*/  STS.U8 [R39+UR6+0x100], R52 ;  /* 0x0001003427007988 */ /* 0x008fe80008000006 */
[----:B--2---:R-:W-:Y:S04]  /*1d00*/  STS.U8 [R39+UR6+0x200], R54 ;  /* 0x0002003627007988 */ /* 0x004fe80008000006 */
[----:B----4-:R-:W-:Y:S04]  /*1d10*/  STS.U8 [R39+UR6+0x300], R56 ;  /* 0x0003003827007988 */ /* 0x010fe80008000006 */
[----:B------:R-:W-:Y:S04]  /*1d20*/  STS.U8 [R39+UR6+0x400], R58 ;  /* 0x0004003a27007988 */ /* 0x000fe80008000006 */
        /* <DEDUP_REMOVED lines=25> */
[----:B------:R0:W-:Y:S04]  /*1ec0*/  STS.U8 [R100+UR6+0xe80], R43 ;  /* 0x000e802b64007988 */ /* 0x0001e80008000006 */
[----:B------:R-:W-:Y:S01]  /*1ed0*/  STS.U8 [R100+UR6+0xf80], R91 ;  /* 0x000f805b64007988 */ /* 0x000fe20008000006 */
[----:B------:R-:W-:Y:S01]  /*1ee0*/  IMAD.IADD R46, R46, 0x1, R75 ;  /* 0x000000012e2e7824 */ /* 0x000fe200078e024b */
[----:B------:R-:W-:Y:S01]  /*1ef0*/  BAR.SYNC.DEFER_BLOCKING 0x0 ;  /* 0x0000000000007b1d */ /* 0x000fe20000010000 */
[----:B------:R-:W-:-:S05]  /*1f00*/  IADD3 R122, R49, UR6, R48 ;  /* 0x00000006317a7c10 */ /* 0x000fca000fffe030 */
[----:B------:R-:W1:Y:S04]  /*1f10*/  LDSM.16.M88.4 R72, [R122] ;  /* 0x000000007a48783b */ /* 0x000e680000000200 */
[----:B------:R-:W2:Y:S04]  /*1f20*/  LDSM.16.MT88.4 R112, [R46+0x1000] ;  /* 0x001000002e70783b */ /* 0x000ea80000004200 */
[----:B------:R-:W3:Y:S04]  /*1f30*/  LDSM.16.MT88.4 R108, [R46+0x1400] ;  /* 0x001400002e6c783b */ /* 0x000ee80000004200 */
[----:B------:R-:W4:Y:S01]  /*1f40*/  LDSM.16.M88.4 R52, [R122+0x200] ;  /* 0x000200007a34783b */ /* 0x000f220000000200 */
[----:B------:R-:W-:Y:S01]  /*1f50*/  LEA R42, R42, UR5, 0x1 ;  /* 0x000000052a2a7c11 */ /* 0x000fe2000f8e08ff */
[----:B------:R-:W-:-:S03]  /*1f60*/  USHF.R.S32.HI UR8, URZ, 0x1f, UR4 ;  /* 0x0000001f3f087899 */ /* 0x000fc60008011404 */
[----:B0-----:R-:W-:Y:S02]  /*1f70*/  LOP3.LUT R43, R42, 0x68, RZ, 0xfc, !PT ;  /* 0x000000682a2b7812 */ /* 0x001fe400078efcff */
[----:B------:R-:W-:Y:S02]  /*1f80*/  IADD3 R120, P5, R5, UR4, RZ ;  /* 0x0000000405787c10 */ /* 0x000fe4000ffbe0ff */
[----:B------:R-:W-:Y:S02]  /*1f90*/  ISETP.GE.AND P6, PT, R38, R43, PT ;  /* 0x0000002b2600720c */ /* 0x000fe40003fc6270 */
[----:B------:R-:W-:Y:S02]  /*1fa0*/  LOP3.LUT R61, R42, 0x69, RZ, 0xfc, !PT ;  /* 0x000000692a3d7812 */ /* 0x000fe400078efcff */
[----:B------:R-:W-:Y:S02]  /*1fb0*/  SEL R133, RZ, 0x1fffe, P6 ;  /* 0x0001fffeff857807 */ /* 0x000fe40003000000 */
[----:B------:R-:W-:-:S02]  /*1fc0*/  IADD3 R118, P6, R210, UR4, RZ ;  /* 0x00000004d2767c10 */ /* 0x000fc4000ffde0ff */
[----:B-1----:R-:W-:Y:S02]  /*1fd0*/  F2FP.F16.E4M3.UNPACK_B R88, R72 ;  /* 0x00000048ff58723e */ /* 0x002fe400020006ff */
[----:B------:R-:W-:Y:S01]  /*1fe0*/  F2FP.F16.E4M3.UNPACK_B R89, R73 ;  /* 0x00000049ff59723e */ /* 0x000fe200020006ff */
[----:B--2---:R-:W-:Y:S01]  /*1ff0*/  IMAD.MOV.U32 R48, RZ, RZ, R112 ;  /* 0x000000ffff307224 */ /* 0x004fe200078e0070 */
[----:B------:R-:W-:Y:S01]  /*2000*/  F2FP.F16.E4M3.UNPACK_B R56, R74 ;  /* 0x0000004aff38723e */ /* 0x000fe200020006ff */
[----:B------:R-:W-:Y:S01]  /*2010*/  IMAD.MOV.U32 R49, RZ, RZ, R114 ;  /* 0x000000ffff317224 */ /* 0x000fe200078e0072 */
[----:B------:R-:W-:Y:S01]  /*2020*/  F2FP.F16.E4M3.UNPACK_B R57, R75 ;  /* 0x0000004bff39723e */ /* 0x000fe200020006ff */
[----:B---3--:R-:W-:Y:S02]  /*2030*/  IMAD.MOV.U32 R50, RZ, RZ, R108 ;  /* 0x000000ffff327224 */ /* 0x008fe400078e006c */
[----:B------:R-:W-:Y:S02]  /*2040*/  IMAD.MOV.U32 R51, RZ, RZ, R110 ;  /* 0x000000ffff337224 */ /* 0x000fe400078e006e */
[----:B------:R-:W-:-:S02]  /*2050*/  IMAD.MOV.U32 R44, RZ, RZ, R112 ;  /* 0x000000ffff2c7224 */ /* 0x000fc400078e0070 */
[----:B------:R-:W-:Y:S02]  /*2060*/  IMAD.MOV.U32 R45, RZ, RZ, R114 ;  /* 0x000000ffff2d7224 */ /* 0x000fe400078e0072 */
[----:B------:R-:W-:Y:S02]  /*2070*/  IMAD.MOV.U32 R46, RZ, RZ, R108 ;  /* 0x000000ffff2e7224 */ /* 0x000fe400078e006c */
[----:B------:R-:W-:Y:S01]  /*2080*/  IMAD.MOV.U32 R47, RZ, RZ, R110 ;  /* 0x000000ffff2f7224 */ /* 0x000fe200078e006e */
[----:B------:R-:W-:Y:S01]  /*2090*/  HMMA.16816.F32 R88, R48, R88, RZ ;  /* 0x000000583058723c */ /* 0x000fe200000018ff */
[----:B------:R-:W-:-:S05]  /*20a0*/  IADD3.X R121, R37, UR8, RZ, P5, !PT ;  /* 0x0000000825797c10 */ /* 0x000fca000affe4ff */
[----:B------:R-:W-:Y:S01]  /*20b0*/  HMMA.16816.F32 R48, R44, R56, RZ ;  /* 0x000000382c30723c */ /* 0x000fe200000018ff */
[----:B------:R-:W0:Y:S01]  /*20c0*/  LDSM.16.M88.4 R56, [R122+0x400] ;  /* 0x000400007a38783b */ /* 0x000e220000000200 */
[----:B------:R-:W-:Y:S02]  /*20d0*/  IADD3 R102, P5, R212, UR4, RZ ;  /* 0x00000004d4667c10 */ /* 0x000fe4000ffbe0ff */
[----:B----4-:R-:W-:Y:S01]  /*20e0*/  F2FP.F16.E4M3.UNPACK_B R64, R52 ;  /* 0x00000034ff40723e */ /* 0x010fe200020006ff */
[----:B------:R-:W2:Y:S01]  /*20f0*/  LDG.E.U8 R120, desc[UR10][R120.64] ;  /* 0x0000000a78787981 */ /* 0x000ea2000c1e1100 */
[----:B------:R-:W-:Y:S02]  /*2100*/  F2FP.F16.E4M3.UNPACK_B R65, R53 ;  /* 0x00000035ff41723e */ /* 0x000fe400020006ff */
[----:B------:R-:W-:Y:S02]  /*2110*/  ISETP.GE.AND P3, PT, R38, R61, PT ;  /* 0x0000003d2600720c */ /* 0x000fe40003f66270 */
[----:B------:R-:W-:-:S02]  /*2120*/  IADD3.X R119, R209, UR8, RZ, P6, !PT ;  /* 0x00000008d1777c10 */ /* 0x000fc4000b7fe4ff */
[----:B------:R-:W-:Y:S02]  /*2130*/  IADD3 R116, P6, R226, UR4, RZ ;  /* 0x00000004e2747c10 */ /* 0x000fe4000ffde0ff */
[----:B------:R-:W-:Y:S02]  /*2140*/  IADD3.X R103, R211, UR8, RZ, P5, !PT ;  /* 0x00000008d3677c10 */ /* 0x000fe4000affe4ff */
[C---:B------:R-:W-:Y:S02]  /*2150*/  ISETP.GE.AND P2, PT, R4.reuse, R61, PT ;  /* 0x0000003d0400720c */ /* 0x040fe40003f46270 */
[----:B------:R-:W-:Y:S01]  /*2160*/  ISETP.GE.AND P4, PT, R4, R43, PT ;  /* 0x0000002b0400720c */ /* 0x000fe20003f86270 */
[----:B------:R-:W-:Y:S01]  /*2170*/  HMMA.16816.F32 R64, R44, R64, RZ ;  /* 0x000000402c40723c */ /* 0x000fe200000018ff */
[----:B------:R-:W-:Y:S01]  /*2180*/  SEL R136, RZ, 0x1, P3 ;  /* 0x00000001ff887807 */ /* 0x000fe20001800000 */
[----:B------:R-:W1:Y:S01]  /*2190*/  LDSM.16.M88.4 R60, [R122+0x600] ;  /* 0x000600007a3c783b */ /* 0x000e620000000200 */
[----:B------:R-:W-:-:S02]  /*21a0*/  IADD3 R128, P5, R228, UR4, RZ ;  /* 0x00000004e4807c10 */ /* 0x000fc4000ffbe0ff */
[----:B------:R-:W-:Y:S01]  /*21b0*/  IADD3 R104, P3, R196, UR4, RZ ;  /* 0x00000004c4687c10 */ /* 0x000fe2000ff7e0ff */
[----:B------:R-:W3:Y:S01]  /*21c0*/  LDG.E.U8 R121, desc[UR10][R118.64] ;  /* 0x0000000a76797981 */ /* 0x000ee2000c1e1100 */
[----:B------:R-:W-:Y:S02]  /*21d0*/  LOP3.LUT R43, R42, 0x61, RZ, 0xfc, !PT ;  /* 0x000000612a2b7812 */ /* 0x000fe400078efcff */
[----:B------:R-:W-:Y:S01]  /*21e0*/  IADD3.X R117, R225, UR8, RZ, P6, !PT ;  /* 0x00000008e1757c10 */ /* 0x000fe2000b7fe4ff */
[----:B------:R-:W4:Y:S01]  /*21f0*/  LDG.E.U8 R102, desc[UR10][R102.64] ;  /* 0x0000000a66667981 */ /* 0x000f22000c1e1100 */
[----:B------:R-:W-:Y:S02]  /*2200*/  F2FP.F16.E4M3.UNPACK_B R76, R54 ;  /* 0x00000036ff4c723e */ /* 0x000fe400020006ff */
[----:B------:R-:W-:Y:S01]  /*2210*/  F2FP.F16.E4M3.UNPACK_B R77, R55 ;  /* 0x00000037ff4d723e */ /* 0x000fe200020006ff */
[----:B------:R5:W4:Y:S01]  /*2220*/  LDG.E.U8 R123, desc[UR10][R116.64] ;  /* 0x0000000a747b7981 */ /* 0x000b22000c1e1100 */
[----:B------:R-:W-:-:S02]  /*2230*/  IADD3 R130, P6, R242, UR4, RZ ;  /* 0x00000004f2827c10 */ /* 0x000fc4000ffde0ff */
[----:B------:R-:W-:Y:S02]  /*2240*/  IADD3.X R129, R227, UR8, RZ, P5, !PT ;  /* 0x00000008e3817c10 */ /* 0x000fe4000affe4ff */
[----:B------:R-:W-:Y:S02]  /*2250*/  IADD3.X R105, R195, UR8, RZ, P3, !PT ;  /* 0x00000008c3697c10 */ /* 0x000fe40009ffe4ff */
[----:B------:R-:W-:Y:S02]  /*2260*/  SEL R124, RZ, 0x4, P2 ;  /* 0x00000004ff7c7807 */ /* 0x000fe40001000000 */
[----:B------:R-:W-:Y:S01]  /*2270*/  LOP3.LUT R101, R42, 0x79, RZ, 0xfc, !PT ;  /* 0x000000792a657812 */ /* 0x000fe200078efcff */
[----:B------:R-:W-:Y:S01]  /*2280*/  HMMA.16816.F32 R44, R44, R76, RZ ;  /* 0x0000004c2c2c723c */ /* 0x000fe200000018ff */
[----:B------:R-:W-:Y:S02]  /*2290*/  IADD3 R126, P5, R244, UR4, RZ ;  /* 0x00000004f47e7c10 */ /* 0x000fe4000ffbe0ff */
[----:B------:R-:W-:Y:S01]  /*22a0*/  SEL R132, RZ, 0x7fff8, P4 ;  /* 0x0007fff8ff847807 */ /* 0x000fe20002000000 */
[----:B-----5:R-:W-:Y:S01]  /*22b0*/  IMAD.MOV.U32 R116, RZ, RZ, R113 ;  /* 0x000000ffff747224 */ /* 0x020fe200078e0071 */
[-C--:B------:R-:W-:Y:S01]  /*22c0*/  ISETP.GE.AND P2, PT, R38, R43.reuse, PT ;  /* 0x0000002b2600720c */ /* 0x080fe20003f46270 */
[----:B------:R-:W-:Y:S01]  /*22d0*/  IMAD.MOV.U32 R117, RZ, RZ, R115 ;  /* 0x000000ffff757224 */ /* 0x000fe200078e0073 */
[----:B------:R-:W-:Y:S01]  /*22e0*/  ISETP.GE.AND P3, PT, R4, R43, PT ;  /* 0x0000002b0400720c */ /* 0x000fe20003f66270 */
[----:B------:R-:W-:Y:S01]  /*22f0*/  IMAD.MOV.U32 R118, RZ, RZ, R109 ;  /* 0x000000ffff767224 */ /* 0x000fe200078e006d */
[----:B------:R-:W-:Y:S01]  /*2300*/  LOP3.LUT R43, R42, 0x60, RZ, 0xfc, !PT ;  /* 0x000000602a2b7812 */ /* 0x000fe200078efcff */
[----:B------:R-:W-:Y:S01]  /*2310*/  IMAD.MOV.U32 R119, RZ, RZ, R111 ;  /* 0x000000ffff777224 */ /* 0x000fe200078e006f */
[----:B------:R-:W-:Y:S01]  /*2320*/  IADD3.X R131, R241, UR8, RZ, P6, !PT ;  /* 0x00000008f1837c10 */ /* 0x000fe2000b7fe4ff */
[----:B------:R5:W4:Y:S01]  /*2330*/  LDG.E.U8 R103, desc[UR10][R128.64] ;  /* 0x0000000a80677981 */ /* 0x000b22000c1e1100 */
[----:B------:R-:W-:-:S02]  /*2340*/  IADD3.X R127, R243, UR8, RZ, P5, !PT ;  /* 0x00000008f37f7c10 */ /* 0x000fc4000affe4ff */
[-C--:B------:R-:W-:Y:S01]  /*2350*/  ISETP.GE.AND P4, PT, R38, R43.reuse, PT ;  /* 0x0000002b2600720c */ /* 0x080fe20003f86270 */
[----:B------:R-:W4:Y:S01]  /*2360*/  LDG.E.U8 R152, desc[UR10][R130.64] ;  /* 0x0000000a82987981 */ /* 0x000f22000c1e1100 */
[C---:B------:R-:W-:Y:S02]  /*2370*/  ISETP.GE.AND P6, PT, R4.reuse, R43, PT ;  /* 0x0000002b0400720c */ /* 0x040fe40003fc6270 */
[----:B------:R-:W-:Y:S01]  /*2380*/  SEL R43, RZ, 0x1, P2 ;  /* 0x00000001ff2b7807 */ /* 0x000fe20001000000 */
[----:B------:R-:W4:Y:S01]  /*2390*/  LDG.E.U8 R155, desc[UR10][R126.64] ;  /* 0x0000000a7e9b7981 */ /* 0x000f22000c1e1100 */
[----:B------:R-:W-:Y:S02]  /*23a0*/  F2FP.F16.E4M3.UNPACK_B R72, R72.H1 ;  /* 0x00000048ff48723e */ /* 0x000fe400030006ff */
[----:B------:R-:W-:Y:S02]  /*23b0*/  F2FP.F16.E4M3.UNPACK_B R73, R73.H1 ;  /* 0x00000049ff49723e */ /* 0x000fe400030006ff */
[----:B------:R-:W-:-:S02]  /*23c0*/  ISETP.GE.AND P5, PT, R4, R101, PT ;  /* 0x000000650400720c */ /* 0x000fc40003fa6270 */
[----:B------:R-:W-:Y:S02]  /*23d0*/  ISETP.GE.AND P2, PT, R38, R101, PT ;  /* 0x000000652600720c */ /* 0x000fe40003f46270 */
[----:B------:R1:W4:Y:S01]  /*23e0*/  LDG.E.U8 R101, desc[UR10][R104.64] ;  /* 0x0000000a68657981 */ /* 0x000322000c1e1100 */
[----:B-----5:R-:W-:Y:S02]  /*23f0*/  F2FP.F16.E4M3.UNPACK_B R128, R74.H1 ;  /* 0x0000004aff80723e */ /* 0x020fe400030006ff */
[----:B------:R-:W-:Y:S02]  /*2400*/  F2FP.F16.E4M3.UNPACK_B R129, R75.H1 ;  /* 0x0000004bff81723e */ /* 0x000fe400030006ff */
[----:B------:R-:W-:Y:S01]  /*2410*/  HMMA.16816.F32 R72, R116, R72, R88 ;  /* 0x000000487448723c */ /* 0x000fe20000001858 */
[----:B------:R-:W-:Y:S02]  /*2420*/  F2FP.F16.E4M3.UNPACK_B R52, R52.H1 ;  /* 0x00000034ff34723e */ /* 0x000fe400030006ff */
[----:B------:R-:W-:-:S04]  /*2430*/  F2FP.F16.E4M3.UNPACK_B R53, R53.H1 ;  /* 0x00000035ff35723e */ /* 0x000fc800030006ff */
[----:B------:R-:W-:Y:S02]  /*2440*/  IMAD.MOV.U32 R88, RZ, RZ, R113 ;  /* 0x000000ffff587224 */ /* 0x000fe400078e0071 */
[----:B------:R-:W-:Y:S02]  /*2450*/  IMAD.MOV.U32 R89, RZ, RZ, R115 ;  /* 0x000000ffff597224 */ /* 0x000fe400078e0073 */
[----:B------:R-:W-:Y:S02]  /*2460*/  IMAD.MOV.U32 R90, RZ, RZ, R109 ;  /* 0x000000ffff5a7224 */ /* 0x000fe400078e006d */
[----:B------:R-:W-:Y:S01]  /*2470*/  IMAD.MOV.U32 R91, RZ, RZ, R111 ;  /* 0x000000ffff5b7224 */ /* 0x000fe200078e006f */
[----:B------:R-:W-:Y:S01]  /*2480*/  HMMA.16816.F32 R48, R116, R128, R48 ;  /* 0x000000807430723c */ /* 0x000fe20000001830 */
[----:B0-----:R-:W-:Y:S01]  /*2490*/  F2FP.F16.E4M3.UNPACK_B R92, R56 ;  /* 0x00000038ff5c723e */ /* 0x001fe200020006ff */
[----:B------:R-:W-:Y:S01]  /*24a0*/  IMAD.MOV.U32 R76, RZ, RZ, R112 ;  /* 0x000000ffff4c7224 */ /* 0x000fe200078e0070 */
[----:B------:R-:W-:-:S04]  /*24b0*/  F2FP.F16.E4M3.UNPACK_B R93, R57 ;  /* 0x00000039ff5d723e */ /* 0x000fc800020006ff */
[----:B------:R-:W-:Y:S02]  /*24c0*/  F2FP.F16.E4M3.UNPACK_B R116, R54.H1 ;  /* 0x00000036ff74723e */ /* 0x000fe400030006ff */
[----:B------:R-:W-:Y:S02]  /*24d0*/  F2FP.F16.E4M3.UNPACK_B R117, R55.H1 ;  /* 0x00000037ff75723e */ /* 0x000fe400030006ff */
[----:B------:R-:W-:Y:S01]  /*24e0*/  HMMA.16816.F32 R52, R88, R52, R64 ;  /* 0x000000345834723c */ /* 0x000fe20000001840 */
[----:B------:R-:W-:Y:S02]  /*24f0*/  IMAD.MOV.U32 R77, RZ, RZ, R114 ;  /* 0x000000ffff4d7224 */ /* 0x000fe400078e0072 */
[----:B------:R-:W-:Y:S02]  /*2500*/  IMAD.MOV.U32 R78, RZ, RZ, R108 ;  /* 0x000000ffff4e7224 */ /* 0x000fe400078e006c */
[----:B------:R-:W-:Y:S02]  /*2510*/  IMAD.MOV.U32 R79, RZ, RZ, R110 ;  /* 0x000000ffff4f7224 */ /* 0x000fe400078e006e */
[----:B------:R-:W-:-:S02]  /*2520*/  IMAD.MOV.U32 R64, RZ, RZ, R113 ;  /* 0x000000ffff407224 */ /* 0x000fc400078e0071 */
[----:B------:R-:W-:Y:S02]  /*2530*/  IMAD.MOV.U32 R65, RZ, RZ, R115 ;  /* 0x000000ffff417224 */ /* 0x000fe400078e0073 */
[----:B------:R-:W-:Y:S02]  /*2540*/  IMAD.MOV.U32 R66, RZ, RZ, R109 ;  /* 0x000000ffff427224 */ /* 0x000fe400078e006d */
[----:B------:R-:W-:Y:S01]  /*2550*/  IMAD.MOV.U32 R67, RZ, RZ, R111 ;  /* 0x000000ffff437224 */ /* 0x000fe200078e006f */
[----:B------:R-:W-:Y:S01]  /*2560*/  HMMA.16816.F32 R76, R76, R92, RZ ;  /* 0x0000005c4c4c723c */ /* 0x000fe200000018ff */
[----:B------:R-:W-:Y:S01]  /*2570*/  F2FP.F16.E4M3.UNPACK_B R106, R58 ;  /* 0x0000003aff6a723e */ /* 0x000fe200020006ff */
[----:B------:R-:W-:Y:S01]  /*2580*/  IMAD.MOV.U32 R94, RZ, RZ, R108 ;  /* 0x000000ffff5e7224 */ /* 0x000fe200078e006c */
[----:B------:R-:W-:-:S03]  /*2590*/  F2FP.F16.E4M3.UNPACK_B R107, R59 ;  /* 0x0000003bff6b723e */ /* 0x000fc600020006ff */
[----:B------:R-:W-:Y:S01]  /*25a0*/  HMMA.16816.F32 R44, R64, R116, R44 ;  /* 0x00000074402c723c */ /* 0x000fe2000000182c */
[----:B------:R-:W0:Y:S01]  /*25b0*/  LDSM.16.M88.4 R64, [R122+0x800] ;  /* 0x000800007a40783b */ /* 0x000e220000000200 */
[----:B------:R-:W-:Y:S02]  /*25c0*/  IMAD.MOV.U32 R92, RZ, RZ, R112 ;  /* 0x000000ffff5c7224 */ /* 0x000fe400078e0070 */
[----:B------:R-:W-:Y:S02]  /*25d0*/  IMAD.MOV.U32 R93, RZ, RZ, R114 ;  /* 0x000000ffff5d7224 */ /* 0x000fe400078e0072 */
[----:B------:R-:W-:Y:S01]  /*25e0*/  IMAD.MOV.U32 R95, RZ, RZ, R110 ;  /* 0x000000ffff5f7224 */ /* 0x000fe200078e006e */
[----:B-1----:R-:W-:Y:S02]  /*25f0*/  F2FP.F16.E4M3.UNPACK_B R134, R60 ;  /* 0x0000003cff86723e */ /* 0x002fe400020006ff */
[----:B------:R-:W-:Y:S02]  /*2600*/  F2FP.F16.E4M3.UNPACK_B R135, R61 ;  /* 0x0000003dff87723e */ /* 0x000fe400020006ff */
[----:B------:R-:W-:-:S02]  /*2610*/  LOP3.LUT R119, R42, 0x78, RZ, 0xfc, !PT ;  /* 0x000000782a777812 */ /* 0x000fc400078efcff */
[C---:B------:R-:W-:Y:S01]  /*2620*/  HMMA.16816.F32 R104, R92.reuse, R106, RZ ;  /* 0x0000006a5c68723c */ /* 0x040fe200000018ff */
[----:B------:R-:W-:Y:S02]  /*2630*/  LOP3.LUT R89, R42, 0x71, RZ, 0xfc, !PT ;  /* 0x000000712a597812 */ /* 0x000fe400078efcff */
[----:B------:R-:W-:Y:S02]  /*2640*/  SEL R126, RZ, 0x4, P3 ;  /* 0x00000004ff7e7807 */ /* 0x000fe40001800000 */
[C---:B------:R-:W-:Y:S01]  /*2650*/  ISETP.GE.AND P3, PT, R38.reuse, R119, PT ;  /* 0x000000772600720c */ /* 0x040fe20003f66270 */
[----:B------:R-:W-:Y:S01]  /*2660*/  HMMA.16816.F32 R92, R92, R134, RZ ;  /* 0x000000865c5c723c */ /* 0x000fe200000018ff */
[----:B------:R-:W-:Y:S02]  /*2670*/  SEL R127, RZ, 0x7fff8, P6 ;  /* 0x0007fff8ff7f7807 */ /* 0x000fe40003000000 */
[----:B------:R-:W-:Y:S02]  /*2680*/  SEL R128, RZ, 0x4, P5 ;  /* 0x00000004ff807807 */ /* 0x000fe40002800000 */
[----:B------:R-:W-:-:S02]  /*2690*/  ISETP.GE.AND P6, PT, R38, R89, PT ;  /* 0x000000592600720c */ /* 0x000fc40003fc6270 */
[----:B------:R-:W-:Y:S01]  /*26a0*/  ISETP.GE.AND P5, PT, R4, R89, PT ;  /* 0x000000590400720c */ /* 0x000fe20003fa6270 */
[----:B------:R-:W-:Y:S01]  /*26b0*/  IMAD.MOV.U32 R89, RZ, RZ, R115 ;  /* 0x000000ffff597224 */ /* 0x000fe200078e0073 */
[----:B------:R-:W-:Y:S02]  /*26c0*/  LOP3.LUT R117, R42, 0x70, RZ, 0xfc, !PT ;  /* 0x000000702a757812 */ /* 0x000fe400078efcff */
[----:B------:R-:W-:Y:S02]  /*26d0*/  SEL R135, RZ, 0x1fffe, P3 ;  /* 0x0001fffeff877807 */ /* 0x000fe40001800000 */
[----:B------:R-:W-:Y:S02]  /*26e0*/  F2FP.F16.E4M3.UNPACK_B R56, R56.H1 ;  /* 0x00000038ff38723e */ /* 0x000fe400030006ff */
[----:B------:R-:W-:Y:S02]  /*26f0*/  F2FP.F16.E4M3.UNPACK_B R57, R57.H1 ;  /* 0x00000039ff39723e */ /* 0x000fe400030006ff */
[----:B------:R-:W-:-:S02]  /*2700*/  IADD3 R162, P3, R198, UR4, RZ ;  /* 0x00000004c6a27c10 */ /* 0x000fc4000ff7e0ff */
[----:B------:R-:W-:Y:S02]  /*2710*/  SEL R130, RZ, 0x1, P6 ;  /* 0x00000001ff827807 */ /* 0x000fe40003000000 */
[----:B------:R-:W-:Y:S02]  /*2720*/  ISETP.GE.AND P6, PT, R38, R117, PT ;  /* 0x000000752600720c */ /* 0x000fe40003fc6270 */
[----:B------:R-:W-:Y:S02]  /*2730*/  SEL R131, RZ, 0x1fffe, P4 ;  /* 0x0001fffeff837807 */ /* 0x000fe40002000000 */
[----:B------:R-:W-:Y:S01]  /*2740*/  IADD3.X R163, R197, UR8, RZ, P3, !PT ;  /* 0x00000008c5a37c10 */ /* 0x000fe20009ffe4ff */
[----:B------:R-:W-:Y:S01]  /*2750*/  HMMA.16816.F32 R76, R88, R56, R76 ;  /* 0x00000038584c723c */ /* 0x000fe2000000184c */
[----:B------:R-:W-:Y:S02]  /*2760*/  ISETP.GE.AND P4, PT, R4, R119, PT ;  /* 0x000000770400720c */ /* 0x000fe40003f86270 */
[----:B------:R-:W-:-:S02]  /*2770*/  IADD3 R116, P3, R214, UR4, RZ ;  /* 0x00000004d6747c10 */ /* 0x000fc4000ff7e0ff */
[----:B------:R-:W-:Y:S01]  /*2780*/  F2FP.F16.E4M3.UNPACK_B R118, R58.H1 ;  /* 0x0000003aff76723e */ /* 0x000fe200030006ff */
[----:B------:R-:W-:Y:S01]  /*2790*/  IMAD.MOV.U32 R58, RZ, RZ, R109 ;  /* 0x000000ffff3a7224 */ /* 0x000fe200078e006d */
[----:B------:R-:W-:Y:S01]  /*27a0*/  F2FP.F16.E4M3.UNPACK_B R119, R59.H1 ;  /* 0x0000003bff77723e */ /* 0x000fe200030006ff */
[----:B------:R-:W-:Y:S01]  /*27b0*/  IMAD.MOV.U32 R56, RZ, RZ, R113 ;  /* 0x000000ffff387224 */ /* 0x000fe200078e0071 */
[----:B------:R-:W-:Y:S01]  /*27c0*/  SEL R134, RZ, 0x1fffe, P6 ;  /* 0x0001fffeff867807 */ /* 0x000fe20003000000 */
[----:B------:R-:W-:Y:S01]  /*27d0*/  IMAD.MOV.U32 R57, RZ, RZ, R115 ;  /* 0x000000ffff397224 */ /* 0x000fe200078e0073 */
[----:B------:R-:W-:Y:S01]  /*27e0*/  ISETP.GE.AND P6, PT, R4, R117, PT ;  /* 0x000000750400720c */ /* 0x000fe20003fc6270 */
[----:B------:R-:W-:Y:S01]  /*27f0*/  IMAD.MOV.U32 R59, RZ, RZ, R111 ;  /* 0x000000ffff3b7224 */ /* 0x000fe200078e006f */
[----:B------:R-:W-:Y:S01]  /*2800*/  IADD3.X R117, R213, UR8, RZ, P3, !PT ;  /* 0x00000008d5757c10 */ /* 0x000fe20009ffe4ff */
[----:B------:R-:W-:Y:S01]  /*2810*/  IMAD.IADD R43, R43, 0x1, R131 ;  /* 0x000000012b2b7824 */ /* 0x000fe200078e0283 */
[----:B------:R-:W-:Y:S01]  /*2820*/  IADD3 R88, P3, R230, UR4, RZ ;  /* 0x00000004e6587c10 */ /* 0x000fe2000ff7e0ff */
[----:B------:R-:W5:Y:S03]  /*2830*/  LDG.E.U8 R162, desc[UR10][R162.64] ;  /* 0x0000000aa2a27981 */ /* 0x000f66000c1e1100 */
[----:B------:R-:W-:Y:S01]  /*2840*/  HMMA.16816.F32 R104, R56, R118, R104 ;  /* 0x000000763868723c */ /* 0x000fe20000001868 */
[----:B------:R1:W5:Y:S01]  /*2850*/  LDG.E.U8 R161, desc[UR10][R116.64] ;  /* 0x0000000a74a17981 */ /* 0x000362000c1e1100 */
[----:B------:R-:W-:-:S05]  /*2860*/  IADD3.X R89, R229, UR8, RZ, P3, !PT ;  /* 0x00000008e5597c10 */ /* 0x000fca0009ffe4ff */
[----:B------:R-:W-:Y:S01]  /*2870*/  VIADD R119, R42, 0x8 ;  /* 0x000000082a777836 */ /* 0x000fe20000000000 */
[----:B------:R-:W-:Y:S01]  /*2880*/  F2FP.F16.E4M3.UNPACK_B R90, R62 ;  /* 0x0000003eff5a723e */ /* 0x000fe200020006ff */
[----:B------:R-:W-:Y:S01]  /*2890*/  IMAD.MOV.U32 R56, RZ, RZ, R112 ;  /* 0x000000ffff387224 */ /* 0x000fe200078e0070 */
[----:B------:R-:W-:Y:S01]  /*28a0*/  F2FP.F16.E4M3.UNPACK_B R91, R63 ;  /* 0x0000003fff5b723e */ /* 0x000fe200020006ff */
[----:B------:R-:W-:Y:S01]  /*28b0*/  IMAD.MOV.U32 R57, RZ, RZ, R114 ;  /* 0x000000ffff397224 */ /* 0x000fe200078e0072 */
[----:B-1----:R-:W-:Y:S01]  /*28c0*/  IADD3 R116, P3, R246, UR4, RZ ;  /* 0x00000004f6747c10 */ /* 0x002fe2000ff7e0ff */
[----:B------:R-:W-:Y:S01]  /*28d0*/  IMAD.MOV.U32 R58, RZ, RZ, R108 ;  /* 0x000000ffff3a7224 */ /* 0x000fe200078e006c */
[----:B0-----:R-:W-:Y:S01]  /*28e0*/  F2FP.F16.E4M3.UNPACK_B R118, R64 ;  /* 0x00000040ff76723e */ /* 0x001fe200020006ff */
[----:B------:R-:W-:Y:S01]  /*28f0*/  IMAD.MOV.U32 R59, RZ, RZ, R110 ;  /* 0x000000ffff3b7224 */ /* 0x000fe200078e006e */
[----:B------:R-:W-:Y:S01]  /*2900*/  IADD3.X R117, R245, UR8, RZ, P3, !PT ;  /* 0x00000008f5757c10 */ /* 0x000fe20009ffe4ff */
[----:B------:R0:W5:Y:S01]  /*2910*/  LDG.E.U8 R159, desc[UR10][R88.64] ;  /* 0x0000000a589f7981 */ /* 0x000162000c1e1100 */
[----:B------:R-:W-:-:S02]  /*2920*/  ISETP.GE.AND P3, PT, R4, R119, PT ;  /* 0x000000770400720c */ /* 0x000fc40003f66270 */
[----:B------:R-:W-:Y:S01]  /*2930*/  F2FP.F16.E4M3.UNPACK_B R119, R65 ;  /* 0x00000041ff77723e */ /* 0x000fe200020006ff */
[----:B------:R1:W5:Y:S01]  /*2940*/  LDG.E.U8 R160, desc[UR10][R116.64] ;  /* 0x0000000a74a07981 */ /* 0x000362000c1e1100 */
[----:B------:R-:W-:Y:S02]  /*2950*/  F2FP.F16.E4M3.UNPACK_B R60, R60.H1 ;  /* 0x0000003cff3c723e */ /* 0x000fe400030006ff */
[----:B------:R-:W-:Y:S01]  /*2960*/  F2FP.F16.E4M3.UNPACK_B R61, R61.H1 ;  /* 0x0000003dff3d723e */ /* 0x000fe200030006ff */
[----:B0-----:R-:W-:Y:S01]  /*2970*/  HMMA.16816.F32 R88, R56, R90, RZ ;  /* 0x0000005a3858723c */ /* 0x001fe200000018ff */
[----:B------:R-:W-:Y:S01]  /*2980*/  LOP3.LUT R43, R43, 0x3, RZ, 0xc0, !PT ;  /* 0x000000032b2b7812 */ /* 0x000fe200078ec0ff */
[----:B-1----:R-:W-:-:S04]  /*2990*/  IMAD.MOV.U32 R116, RZ, RZ, R113 ;  /* 0x000000ffff747224 */ /* 0x002fc800078e0071 */
[----:B------:R-:W-:Y:S01]  /*29a0*/  HMMA.16816.F32 R56, R56, R118, RZ ;  /* 0x000000763838723c */ /* 0x000fe200000018ff */
[----:B------:R-:W-:Y:S01]  /*29b0*/  IMAD.MOV.U32 R117, RZ, RZ, R115 ;  /* 0x000000ffff757224 */ /* 0x000fe200078e0073 */
[----:B------:R-:W-:-:S05]  /*29c0*/  IADD3 R157, R43, R127, R126 ;  /* 0x0000007f2b9d7210 */ /* 0x000fca0007ffe07e */
[----:B------:R-:W-:Y:S02]  /*29d0*/  IMAD.MOV.U32 R118, RZ, RZ, R109 ;  /* 0x000000ffff767224 */ /* 0x000fe400078e006d */
[----:B------:R-:W-:Y:S01]  /*29e0*/  IMAD.MOV.U32 R119, RZ, RZ, R111 ;  /* 0x000000ffff777224 */ /* 0x000fe200078e006f */
[----:B------:R-:W-:Y:S02]  /*29f0*/  F2FP.F16.E4M3.UNPACK_B R126, R62.H1 ;  /* 0x0000003eff7e723e */ /* 0x000fe400030006ff */
[----:B------:R-:W-:Y:S02]  /*2a00*/  F2FP.F16.E4M3.UNPACK_B R127, R63.H1 ;  /* 0x0000003fff7f723e */ /* 0x000fe400030006ff */
[----:B------:R-:W-:Y:S02]  /*2a10*/  SEL R131, RZ, 0x7fff8, P4 ;  /* 0x0007fff8ff837807 */ /* 0x000fe40002000000 */
[----:B------:R-:W-:Y:S01]  /*2a20*/  HMMA.16816.F32 R60, R116, R60, R92 ;  /* 0x0000003c743c723c */ /* 0x000fe2000000185c */
[----:B------:R-:W-:-:S06]  /*2a30*/  SEL R156, RZ, 0x4, P5 ;  /* 0x00000004ff9c7807 */ /* 0x000fcc0002800000 */
[----:B------:R-:W-:Y:S02]  /*2a40*/  IADD3 R116, P4, R200, UR4, RZ ;  /* 0x00000004c8747c10 */ /* 0x000fe4000ff9e0ff */
[----:B------:R-:W-:Y:S02]  /*2a50*/  IADD3 R118, P5, R216, UR4, RZ ;  /* 0x00000004d8767c10 */ /* 0x000fe4000ffbe0ff */
[----:B------:R-:W-:Y:S02]  /*2a60*/  IADD3.X R117, R199, UR8, RZ, P4, !PT ;  /* 0x00000008c7757c10 */ /* 0x000fe4000a7fe4ff */
[----:B------:R-:W-:-:S03]  /*2a70*/  IADD3.X R119, R215, UR8, RZ, P5, !PT ;  /* 0x00000008d7777c10 */ /* 0x000fc6000affe4ff */
[----:B------:R-:W5:Y:S04]  /*2a80*/  LDG.E.U8 R116, desc[UR10][R116.64] ;  /* 0x0000000a74747981 */ /* 0x000f68000c1e1100 */
[----:B------:R0:W5:Y:S01]  /*2a90*/  LDG.E.U8 R117, desc[UR10][R118.64] ;  /* 0x0000000a76757981 */ /* 0x000162000c1e1100 */
[----:B------:R-:W-:Y:S02]  /*2aa0*/  IMAD.MOV.U32 R92, RZ, RZ, R113 ;  /* 0x000000ffff5c7224 */ /* 0x000fe400078e0071 */
[----:B------:R-:W-:Y:S02]  /*2ab0*/  IMAD.MOV.U32 R93, RZ, RZ, R115 ;  /* 0x000000ffff5d7224 */ /* 0x000fe400078e0073 */
[----:B------:R-:W-:Y:S02]  /*2ac0*/  IMAD.MOV.U32 R94, RZ, RZ, R109 ;  /* 0x000000ffff5e7224 */ /* 0x000fe400078e006d */
[----:B------:R-:W-:-:S02]  /*2ad0*/  IMAD.MOV.U32 R95, RZ, RZ, R111 ;  /* 0x000000ffff5f7224 */ /* 0x000fc400078e006f */
[----:B------:R-:W-:-:S05]  /*2ae0*/  IMAD.IADD R133, R136, 0x1, R133 ;  /* 0x0000000188857824 */ /* 0x000fca00078e0285 */
[----:B------:R-:W-:Y:S07]  /*2af0*/  HMMA.16816.F32 R88, R92, R126, R88 ;  /* 0x0000007e5c58723c */ /* 0x000fee0000001858 */
[----:B------:R-:W-:Y:S02]  /*2b00*/  F2FP.F16.E4M3.UNPACK_B R126, R64.H1 ;  /* 0x00000040ff7e723e */ /* 0x000fe400030006ff */
[----:B------:R-:W-:Y:S02]  /*2b10*/  F2FP.F16.E4M3.UNPACK_B R127, R65.H1 ;  /* 0x00000041ff7f723e */ /* 0x000fe400030006ff */
[----:B------:R-:W-:-:S02]  /*2b20*/  LOP3.LUT R129, R133, 0x3, RZ, 0xc0, !PT ;  /* 0x0000000385817812 */ /* 0x000fc400078ec0ff */
[----:B0-----:R-:W-:-:S03]  /*2b30*/  IADD3 R118, P4, R202, UR4, RZ ;  /* 0x00000004ca767c10 */ /* 0x001fc6000ff9e0ff */
[----:B------:R-:W-:Y:S01]  /*2b40*/  HMMA.16816.F32 R56, R92, R126, R56 ;  /* 0x0000007e5c38723c */ /* 0x000fe20000001838 */
[----:B------:R-:W-:Y:S02]  /*2b50*/  IADD3 R129, R129, R132, R124 ;  /* 0x0000008481817210 */ /* 0x000fe40007ffe07c */
[----:B------:R-:W-:-:S04]  /*2b60*/  IADD3.X R119, R201, UR8, RZ, P4, !PT ;  /* 0x00000008c9777c10 */ /* 0x000fc8000a7fe4ff */
[----:B------:R-:W-:Y:S01]  /*2b70*/  IADD3 R92, P5, R206, UR4, RZ ;  /* 0x00000004ce5c7c10 */ /* 0x000fe2000ffbe0ff */
[----:B------:R-:W-:Y:S01]  /*2b80*/  IMAD.IADD R130, R130, 0x1, R134 ;  /* 0x0000000182827824 */ /* 0x000fe200078e0286 */
[----:B------:R-:W-:Y:S02]  /*2b90*/  IADD3 R132, P4, R232, UR4, RZ ;  /* 0x00000004e8847c10 */ /* 0x000fe4000ff9e0ff */
[----:B------:R-:W-:Y:S01]  /*2ba0*/  SEL R43, RZ, 0x7fff8, P6 ;  /* 0x0007fff8ff2b7807 */ /* 0x000fe20003000000 */
[----:B------:R-:W-:Y:S01]  /*2bb0*/  FMUL R126, R75, UR12 ;  /* 0x0000000c4b7e7c20 */ /* 0x000fe20008400000 */
[----:B------:R-:W-:Y:S01]  /*2bc0*/  IADD3.X R93, R205, UR8, RZ, P5, !PT ;  /* 0x00000008cd5d7c10 */ /* 0x000fe2000affe4ff */
[----:B------:R-:W-:Y:S01]  /*2bd0*/  FMUL R48, R48, UR12 ;  /* 0x0000000c30307c20 */ /* 0x000fe20008400000 */
[----:B------:R-:W-:Y:S01]  /*2be0*/  IADD3 R94, P5, R248, UR4, RZ ;  /* 0x00000004f85e7c10 */ /* 0x000fe2000ffbe0ff */
[----:B------:R-:W-:Y:S01]  /*2bf0*/  FMUL R74, R74, UR12 ;  /* 0x0000000c4a4a7c20 */ /* 0x000fe20008400000 */
[----:B------:R-:W-:Y:S01]  /*2c00*/  IADD3.X R133, R231, UR8, RZ, P4, !PT ;  /* 0x00000008e7857c10 */ /* 0x000fe2000a7fe4ff */
[----:B------:R-:W-:Y:S01]  /*2c10*/  FMUL R49, R49, UR12 ;  /* 0x0000000c31317c20 */ /* 0x000fe20008400000 */
[----:B------:R-:W-:Y:S01]  /*2c20*/  IADD3.X R95, R247, UR8, RZ, P5, !PT ;  /* 0x00000008f75f7c10 */ /* 0x000fe2000affe4ff */
[----:B------:R-:W5:Y:S04]  /*2c30*/  LDG.E.U8 R158, desc[UR10][R118.64] ;  /* 0x0000000a769e7981 */ /* 0x000f68000c1e1100 */
[----:B------:R0:W5:Y:S04]  /*2c40*/  LDG.E.U8 R164, desc[UR10][R132.64] ;  /* 0x0000000a84a47981 */ /* 0x000168000c1e1100 */
[----:B------:R1:W5:Y:S01]  /*2c50*/  LDG.E.U8 R163, desc[UR10][R94.64] ;  /* 0x0000000a5ea37981 */ /* 0x000362000c1e1100 */
[----:B------:R-:W-:-:S02]  /*2c60*/  LOP3.LUT R130, R130, 0x3, RZ, 0xc0, !PT ;  /* 0x0000000382827812 */ /* 0x000fc400078ec0ff */
[----:B------:R-:W-:Y:S02]  /*2c70*/  IADD3 R64, P6, R204, UR4, RZ ;  /* 0x00000004cc407c10 */ /* 0x000fe4000ffde0ff */
[----:B------:R-:W-:Y:S02]  /*2c80*/  SEL R124, RZ, 0x1, P2 ;  /* 0x00000001ff7c7807 */ /* 0x000fe40001000000 */
[----:B------:R-:W-:Y:S01]  /*2c90*/  IADD3 R156, R130, R43, R156 ;  /* 0x0000002b829c7210 */ /* 0x000fe20007ffe09c */
[----:B------:R-:W-:Y:S01]  /*2ca0*/  FMUL R43, R73, UR12 ;  /* 0x0000000c492b7c20 */ /* 0x000fe20008400000 */
[----:B------:R-:W-:Y:S02]  /*2cb0*/  IADD3.X R65, R203, UR8, RZ, P6, !PT ;  /* 0x00000008cb417c10 */ /* 0x000fe4000b7fe4ff */
[-C--:B------:R-:W-:Y:S01]  /*2cc0*/  ISETP.GT.AND P6, PT, R4, R42.reuse, PT ;  /* 0x0000002a0400720c */ /* 0x080fe20003fc4270 */
[----:B------:R-:W-:Y:S01]  /*2cd0*/  IMAD.IADD R135, R124, 0x1, R135 ;  /* 0x000000017c877824 */ /* 0x000fe200078e0287 */
[----:B------:R-:W-:Y:S01]  /*2ce0*/  ISETP.GT.AND P4, PT, R38, R42, PT ;  /* 0x0000002a2600720c */ /* 0x000fe20003f84270 */
[----:B------:R-:W-:Y:S01]  /*2cf0*/  VIADD R73, R42, 0x9 ;  /* 0x000000092a497836 */ /* 0x000fe20000000000 */
[----:B------:R-:W-:-:S02]  /*2d00*/  FSEL R43, R43, -INF , P6 ;  /* 0xff8000002b2b7808 */ /* 0x000fc40003000000 */
[----:B------:R-:W-:Y:S01]  /*2d10*/  ISETP.GE.AND P6, PT, R38, R42, PT ;  /* 0x0000002a2600720c */ /* 0x000fe20003fc6270 */
[----:B------:R-:W-:Y:S01]  /*2d20*/  VIADD R75, R42, 0x10 ;  /* 0x000000102a4b7836 */ /* 0x000fe20000000000 */
[----:B------:R-:W-:Y:S02]  /*2d30*/  LOP3.LUT R135, R135, 0x3, RZ, 0xc0, !PT ;  /* 0x0000000387877812 */ /* 0x000fe400078ec0ff */
[----:B------:R-:W-:Y:S02]  /*2d40*/  FSEL R126, R126, -INF , P4 ;  /* 0xff8000007e7e7808 */ /* 0x000fe40002000000 */
[----:B------:R-:W-:Y:S02]  /*2d50*/  ISETP.GE.AND P4, PT, R4, R73, PT ;  /* 0x000000490400720c */ /* 0x000fe40003f86270 */
[----:B------:R-:W-:Y:S01]  /*2d60*/  FSEL R130, R48, -INF , P3 ;  /* 0xff80000030827808 */ /* 0x000fe20001800000 */
[----:B------:R-:W-:Y:S01]  /*2d70*/  IMAD.SHL.U32 R48, R129, 0x100, RZ ;  /* 0x0000010081307824 */ /* 0x000fe200078e00ff */
[----:B------:R-:W-:Y:S01]  /*2d80*/  FSEL R124, R74, -INF , P6 ;  /* 0xff8000004a7c7808 */ /* 0x000fe20003000000 */
[----:B------:R2:W5:Y:S01]  /*2d90*/  LDG.E.U8 R129, desc[UR10][R92.64] ;  /* 0x0000000a5c817981 */ /* 0x000562000c1e1100 */
[----:B------:R-:W-:-:S02]  /*2da0*/  IADD3 R74, P5, R208, UR4, RZ ;  /* 0x00000004d04a7c10 */ /* 0x000fc4000ffbe0ff */
[----:B------:R-:W-:Y:S02]  /*2db0*/  IADD3 R131, R135, R131, R128 ;  /* 0x0000008387837210 */ /* 0x000fe40007ffe080 */
[----:B------:R-:W-:Y:S02]  /*2dc0*/  FSEL R128, R49, -INF , P4 ;  /* 0xff80000031807808 */ /* 0x000fe40002000000 */
[-C--:B------:R-:W-:Y:S02]  /*2dd0*/  ISETP.GE.AND P3, PT, R4, R75.reuse, PT ;  /* 0x0000004b0400720c */ /* 0x080fe40003f66270 */
[----:B------:R-:W-:Y:S02]  /*2de0*/  ISETP.GE.AND P4, PT, R38, R75, PT ;  /* 0x0000004b2600720c */ /* 0x000fe40003f86270 */
[----:B------:R-:W-:Y:S02]  /*2df0*/  IADD3.X R75, R207, UR8, RZ, P5, !PT ;  /* 0x00000008cf4b7c10 */ /* 0x000fe4000affe4ff */
[----:B------:R-:W-:-:S02]  /*2e00*/  LOP3.LUT R48, R48, 0xf00, RZ, 0xe2, !PT ;  /* 0x00000f0030307812 */ /* 0x000fc400078ee2ff */
[----:B0-----:R-:W-:Y:S01]  /*2e10*/  IADD3 R132, P5, R218, UR4, RZ ;  /* 0x00000004da847c10 */ /* 0x001fe2000ffbe0ff */
[----:B------:R0:W5:Y:S02]  /*2e20*/  LDG.E.U8 R127, desc[UR10][R74.64] ;  /* 0x0000000a4a7f7981 */ /* 0x000164000c1e1100 */
[----:B------:R-:W-:Y:S01]  /*2e30*/  IMAD R157, R157, 0x1000, R48 ;  /* 0x000010009d9d7824 */ /* 0x000fe200078e0230 */
[----:B------:R-:W-:Y:S02]  /*2e40*/  IADD3.X R133, R217, UR8, RZ, P5, !PT ;  /* 0x00000008d9857c10 */ /* 0x000fe4000affe4ff */
[----:B------:R-:W-:Y:S02]  /*2e50*/  IADD3 R48, P5, R220, UR4, RZ ;  /* 0x00000004dc307c10 */ /* 0x000fe4000ffbe0ff */
[----:B------:R-:W-:Y:S01]  /*2e60*/  LOP3.LUT R131, R131, 0xf, RZ, 0xc0, !PT ;  /* 0x0000000f83837812 */ /* 0x000fe200078ec0ff */
[----:B------:R-:W5:Y:S01]  /*2e70*/  LDG.E.U8 R132, desc[UR10][R132.64] ;  /* 0x0000000a84847981 */ /* 0x000f62000c1e1100 */
[----:B------:R-:W-:-:S02]  /*2e80*/  IADD3.X R49, R219, UR8, RZ, P5, !PT ;  /* 0x00000008db317c10 */ /* 0x000fc4000affe4ff */
[----:B------:R-:W-:-:S04]  /*2e90*/  IADD3 R118, P5, R222, UR4, RZ ;  /* 0x00000004de767c10 */ /* 0x000fc8000ffbe0ff */
[----:B------:R-:W-:Y:S02]  /*2ea0*/  IADD3.X R119, R221, UR8, RZ, P5, !PT ;  /* 0x00000008dd777c10 */ /* 0x000fe4000affe4ff */
[----:B------:R-:W-:Y:S01]  /*2eb0*/  IADD3 R142, P5, R224, UR4, RZ ;  /* 0x00000004e08e7c10 */ /* 0x000fe2000ffbe0ff */
[----:B------:R-:W-:Y:S01]  /*2ec0*/  IMAD R156, R156, 0x10, R131 ;  /* 0x000000109c9c7824 */ /* 0x000fe200078e0283 */
[----:B------:R-:W5:Y:S02]  /*2ed0*/  LDG.E.U8 R133, desc[UR10][R48.64] ;  /* 0x0000000a30857981 */ /* 0x000f64000c1e1100 */
[----:B------:R-:W-:Y:S02]  /*2ee0*/  IADD3.X R143, R223, UR8, RZ, P5, !PT ;  /* 0x00000008df8f7c10 */ /* 0x000fe4000affe4ff */
[----:B-1----:R-:W-:Y:S01]  /*2ef0*/  IADD3 R94, P5, R234, UR4, RZ ;  /* 0x00000004ea5e7c10 */ /* 0x002fe2000ffbe0ff */
[----:B------:R1:W5:Y:S03]  /*2f00*/  LDG.E.U8 R131, desc[UR10][R64.64] ;  /* 0x0000000a40837981 */ /* 0x000366000c1e1100 */
[----:B------:R-:W-:Y:S01]  /*2f10*/  IADD3.X R95, R233, UR8, RZ, P5, !PT ;  /* 0x00000008e95f7c10 */ /* 0x000fe2000affe4ff */
[----:B------:R-:W-:Y:S01]  /*2f20*/  FMUL R72, R72, UR12 ;  /* 0x0000000c48487c20 */ /* 0x000fe20008400000 */
[----:B------:R-:W-:Y:S01]  /*2f30*/  IADD3 R144, P5, R236, UR4, RZ ;  /* 0x00000004ec907c10 */ /* 0x000fe2000ffbe0ff */
[----:B------:R-:W-:Y:S01]  /*2f40*/  FMUL R50, R50, UR12 ;  /* 0x0000000c32327c20 */ /* 0x000fe20008400000 */
[----:B------:R-:W-:Y:S01]  /*2f50*/  FMUL R136, R51, UR12 ;  /* 0x0000000c33887c20 */ /* 0x000fe20008400000 */
[----:B------:R-:W-:Y:S01]  /*2f60*/  ISETP.GE.AND P6, PT, R38, R73, PT ;  /* 0x000000492600720c */ /* 0x000fe20003fc6270 */
[----:B------:R-:W-:Y:S01]  /*2f70*/  FMUL R52, R52, UR12 ;  /* 0x0000000c34347c20 */ /* 0x000fe20008400000 */
[----:B------:R-:W-:Y:S01]  /*2f80*/  IADD3.X R145, R235, UR8, RZ, P5, !PT ;  /* 0x00000008eb917c10 */ /* 0x000fe2000affe4ff */
[----:B------:R-:W-:Y:S01]  /*2f90*/  FMUL R53, R53, UR12 ;  /* 0x0000000c35357c20 */ /* 0x000fe20008400000 */
[----:B--2---:R-:W-:Y:S01]  /*2fa0*/  IADD3 R92, P5, R238, UR4, RZ ;  /* 0x00000004ee5c7c10 */ /* 0x004fe2000ffbe0ff */
[----:B------:R-:W-:Y:S01]  /*2fb0*/  VIADD R51, R42, 0x11 ;  /* 0x000000112a337836 */ /* 0x000fe20000000000 */
[----:B------:R-:W-:Y:S01]  /*2fc0*/  FSEL R136, R136, -INF , P6 ;  /* 0xff80000088887808 */ /* 0x000fe20003000000 */
[----:B------:R-:W-:Y:S01]  /*2fd0*/  FMUL R54, R54, UR12 ;  /* 0x0000000c36367c20 */ /* 0x000fe20008400000 */
[----:B------:R-:W-:Y:S01]  /*2fe0*/  IADD3.X R93, R237, UR8, RZ, P5, !PT ;  /* 0x00000008ed5d7c10 */ /* 0x000fe2000affe4ff */
[----:B------:R-:W-:Y:S01]  /*2ff0*/  FMUL R55, R55, UR12 ;  /* 0x0000000c37377c20 */ /* 0x000fe20008400000 */
[----:B------:R-:W-:Y:S01]  /*3000*/  IADD3 R146, P5, R240, UR4, RZ ;  /* 0x00000004f0927c10 */ /* 0x000fe2000ffbe0ff */
[----:B------:R-:W-:Y:S01]  /*3010*/  FMUL R44, R44, UR12 ;  /* 0x0000000c2c2c7c20 */ /* 0x000fe20008400000 */
[----:B------:R-:W-:Y:S01]  /*3020*/  FMUL R45, R45, UR12 ;  /* 0x0000000c2d2d7c20 */ /* 0x000fe20008400000 */
[----:B------:R-:W2:Y:S01]  /*3030*/  LDG.E.U8 R142, desc[UR10][R142.64] ;  /* 0x0000000a8e8e7981 */ /* 0x000ea2000c1e1100 */
[----:B------:R-:W-:-:S02]  /*3040*/  IADD3.X R147, R239, UR8, RZ, P5, !PT ;  /* 0x00000008ef937c10 */ /* 0x000fc4000affe4ff */
[----:B0-----:R-:W-:Y:S01]  /*3050*/  IADD3 R74, P5, R250, UR4, RZ ;  /* 0x00000004fa4a7c10 */ /* 0x001fe2000ffbe0ff */
[----:B------:R-:W2:Y:S03]  /*3060*/  LDG.E.U8 R144, desc[UR10][R144.64] ;  /* 0x0000000a90907981 */ /* 0x000ea6000c1e1100 */
[----:B------:R-:W-:Y:S01]  /*3070*/  IADD3.X R75, R249, UR8, RZ, P5, !PT ;  /* 0x00000008f94b7c10 */ /* 0x000fe2000affe4ff */
[----:B------:R-:W2:Y:S01]  /*3080*/  LDG.E.U8 R146, desc[UR10][R146.64] ;  /* 0x0000000a92927981 */ /* 0x000ea2000c1e1100 */
[----:B------:R-:W-:Y:S02]  /*3090*/  IADD3 R148, P5, R252, UR4, RZ ;  /* 0x00000004fc947c10 */ /* 0x000fe4000ffbe0ff */
[----:B------:R-:W-:Y:S01]  /*30a0*/  ISETP.GE.AND P6, PT, R38, R51, PT ;  /* 0x000000332600720c */ /* 0x000fe20003fc6270 */
[----:B------:R0:W2:Y:S01]  /*30b0*/  LDG.E.U8 R143, desc[UR10][R94.64] ;  /* 0x0000000a5e8f7981 */ /* 0x0000a2000c1e1100 */
[----:B------:R-:W-:-:S02]  /*30c0*/  IADD3.X R149, R251, UR8, RZ, P5, !PT ;  /* 0x00000008fb957c10 */ /* 0x000fc4000affe4ff */
[----:B-1----:R-:W-:Y:S01]  /*30d0*/  IADD3 R64, P5, R140, UR4, RZ ;  /* 0x000000048c407c10 */ /* 0x002fe2000ffbe0ff */
[----:B------:R-:W2:Y:S03]  /*30e0*/  LDG.E.U8 R145, desc[UR10][R92.64] ;  /* 0x0000000a5c917981 */ /* 0x000ea6000c1e1100 */
[----:B------:R-:W-:Y:S01]  /*30f0*/  IADD3.X R65, R139, UR8, RZ, P5, !PT ;  /* 0x000000088b417c10 */ /* 0x000fe2000affe4ff */
[----:B------:R1:W2:Y:S01]  /*3100*/  LDG.E.U8 R147, desc[UR10][R74.64] ;  /* 0x0000000a4a937981 */ /* 0x0002a2000c1e1100 */
[----:B------:R-:W-:Y:S01]  /*3110*/  IADD3 R48, P5, R138, UR4, RZ ;  /* 0x000000048a307c10 */ /* 0x000fe2000ffbe0ff */
[----:B0-----:R-:W-:Y:S02]  /*3120*/  IMAD.MOV.U32 R94, RZ, RZ, R108 ;  /* 0x000000ffff5e7224 */ /* 0x001fe400078e006c */
[----:B------:R-:W2:Y:S01]  /*3130*/  LDG.E.U8 R148, desc[UR10][R148.64] ;  /* 0x0000000a94947981 */ /* 0x000ea2000c1e1100 */
[----:B------:R-:W-:-:S02]  /*3140*/  IADD3.X R49, R137, UR8, RZ, P5, !PT ;  /* 0x0000000889317c10 */ /* 0x000fc4000affe4ff */
[----:B------:R-:W-:Y:S01]  /*3150*/  ISETP.GE.AND P5, PT, R4, R42, PT ;  /* 0x0000002a0400720c */ /* 0x000fe20003fa6270 */
[----:B------:R-:W2:Y:S03]  /*3160*/  LDG.E.U8 R141, desc[UR10][R118.64] ;  /* 0x0000000a768d7981 */ /* 0x000ea6000c1e1100 */
[----:B------:R-:W-:Y:S02]  /*3170*/  FSEL R134, R72, -INF , P5 ;  /* 0xff80000048867808 */ /* 0x000fe40002800000 */
[----:B------:R-:W-:Y:S01]  /*3180*/  FSEL R140, R55, -INF , P6 ;  /* 0xff800000378c7808 */ /* 0x000fe20003000000 */
[----:B-1----:R-:W0:Y:S01]  /*3190*/  LDSM.16.M88.4 R72, [R122+0xa00] ;  /* 0x000a00007a48783b */ /* 0x002e220000000200 */
[----:B------:R-:W-:Y:S02]  /*31a0*/  FSEL R135, R50, -INF , P5 ;  /* 0xff80000032877808 */ /* 0x000fe40002800000 */
[----:B------:R-:W-:Y:S01]  /*31b0*/  ISETP.GE.AND P5, PT, R4, R51, PT ;  /* 0x000000330400720c */ /* 0x000fe20003fa6270 */
[----:B------:R-:W-:Y:S01]  /*31c0*/  VIADD R51, R42, 0x18 ;  /* 0x000000182a337836 */ /* 0x000fe20000000000 */
[----:B------:R-:W-:Y:S01]  /*31d0*/  FSEL R138, R52, -INF , P3 ;  /* 0xff800000348a7808 */ /* 0x000fe20001800000 */
[----:B------:R1:W2:Y:S01]  /*31e0*/  LDG.E.U8 R149, desc[UR10][R64.64] ;  /* 0x0000000a40957981 */ /* 0x0002a2000c1e1100 */
[----:B------:R-:W-:-:S02]  /*31f0*/  FSEL R137, R53, -INF , P5 ;  /* 0xff80000035897808 */ /* 0x000fc40002800000 */
[-C--:B------:R-:W-:Y:S01]  /*3200*/  ISETP.GE.AND P3, PT, R4, R51.reuse, PT ;  /* 0x000000330400720c */ /* 0x080fe20003f66270 */
[----:B------:R-:W-:Y:S01]  /*3210*/  IMAD.MOV.U32 R92, RZ, RZ, R112 ;  /* 0x000000ffff5c7224 */ /* 0x000fe200078e0070 */
[----:B------:R-:W-:Y:S01]  /*3220*/  ISETP.GE.AND P5, PT, R38, R51, PT ;  /* 0x000000332600720c */ /* 0x000fe20003fa6270 */
[----:B------:R-:W-:Y:S01]  /*3230*/  VIADD R51, R42, 0x19 ;  /* 0x000000192a337836 */ /* 0x000fe20000000000 */
[----:B------:R-:W-:Y:S01]  /*3240*/  FSEL R139, R54, -INF , P4 ;  /* 0xff800000368b7808 */ /* 0x000fe20002000000 */
[----:B------:R-:W-:Y:S01]  /*3250*/  IMAD.MOV.U32 R93, RZ, RZ, R114 ;  /* 0x000000ffff5d7224 */ /* 0x000fe200078e0072 */
[----:B------:R3:W2:Y:S02]  /*3260*/  LDG.E.U8 R150, desc[UR10][R48.64] ;  /* 0x0000000a30967981 */ /* 0x0006a4000c1e1100 */
[-C--:B------:R-:W-:Y:S02]  /*3270*/  ISETP.GE.AND P4, PT, R4, R51.reuse, PT ;  /* 0x000000330400720c */ /* 0x080fe40003f86270 */
[----:B------:R-:W-:Y:S01]  /*3280*/  ISETP.GE.AND P6, PT, R38, R51, PT ;  /* 0x000000332600720c */ /* 0x000fe20003fc6270 */
[----:B------:R-:W-:Y:S01]  /*3290*/  VIADD R51, R42, 0x20 ;  /* 0x000000202a337836 */ /* 0x000fe20000000000 */
[----:B-1----:R-:W-:Y:S01]  /*32a0*/  F2FP.F16.E4M3.UNPACK_B R64, R66 ;  /* 0x00000042ff40723e */ /* 0x002fe200020006ff */
[----:B------:R-:W-:Y:S01]  /*32b0*/  IMAD.MOV.U32 R95, RZ, RZ, R110 ;  /* 0x000000ffff5f7224 */ /* 0x000fe200078e006e */
[----:B------:R-:W-:Y:S01]  /*32c0*/  F2FP.F16.E4M3.UNPACK_B R65, R67 ;  /* 0x00000043ff41723e */ /* 0x000fe200020006ff */
[----:B------:R-:W1:Y:S01]  /*32d0*/  LDSM.16.M88.4 R52, [R122+0xc00] ;  /* 0x000c00007a34783b */ /* 0x000e620000000200 */
[----:B------:R-:W-:-:S02]  /*32e0*/  FSEL R44, R44, -INF , P3 ;  /* 0xff8000002c2c7808 */ /* 0x000fc40001800000 */
[----:B------:R-:W-:Y:S02]  /*32f0*/  FSEL R45, R45, -INF , P4 ;  /* 0xff8000002d2d7808 */ /* 0x000fe40002000000 */
[-C--:B------:R-:W-:Y:S02]  /*3300*/  ISETP.GE.AND P3, PT, R4, R51.reuse, PT ;  /* 0x000000330400720c */ /* 0x080fe40003f66270 */
[----:B------:R-:W-:Y:S02]  /*3310*/  ISETP.GE.AND P4, PT, R38, R51, PT ;  /* 0x000000332600720c */ /* 0x000fe40003f86270 */
[----:B---3--:R-:W3:Y:S01]  /*3320*/  LDSM.16.M88.4 R48, [R122+0xe00] ;  /* 0x000e00007a30783b */ /* 0x008ee20000000200 */
[----:B------:R-:W-:Y:S01]  /*3330*/  HMMA.16816.F32 R92, R92, R64, RZ ;  /* 0x000000405c5c723c */ /* 0x000fe200000018ff */
[----:B------:R-:W-:Y:S01]  /*3340*/  BAR.SYNC.DEFER_BLOCKING 0x0 ;  /* 0x0000000000007b1d */ /* 0x000fe20000010000 */
[----:B------:R-:W-:Y:S01]  /*3350*/  F2FP.F16.E4M3.UNPACK_B R118, R66.H1 ;  /* 0x00000042ff76723e */ /* 0x000fe200030006ff */
[----:B------:R-:W-:Y:S01]  /*3360*/  IMAD.MOV.U32 R66, RZ, RZ, R109 ;  /* 0x000000ffff427224 */ /* 0x000fe200078e006d */
[----:B------:R-:W-:-:S03]  /*3370*/  F2FP.F16.E4M3.UNPACK_B R119, R67.H1 ;  /* 0x00000043ff77723e */ /* 0x000fc600030006ff */
[----:B------:R-:W-:Y:S02]  /*3380*/  IMAD.MOV.U32 R64, RZ, RZ, R113 ;  /* 0x000000ffff407224 */ /* 0x000fe400078e0071 */
[----:B------:R-:W-:Y:S02]  /*3390*/  IMAD.MOV.U32 R65, RZ, RZ, R115 ;  /* 0x000000ffff417224 */ /* 0x000fe400078e0073 */
[----:B------:R-:W-:-:S13]  /*33a0*/  IMAD.MOV.U32 R67, RZ, RZ, R111 ;  /* 0x000000ffff437224 */ /* 0x000fda00078e006f */
[----:B------:R-:W-:Y:S01]  /*33b0*/  HMMA.16816.F32 R64, R64, R118, R92 ;  /* 0x000000764040723c */ /* 0x000fe2000000185c */
[----:B------:R-:W-:Y:S04]  /*33c0*/  STS.U8 [R39+UR6], R120 ;  /* 0x0000007827007988 */ /* 0x000fe80008000006 */
[----:B------:R-:W-:Y:S02]  /*33d0*/  STS.U8 [R39+UR6+0x400], R121 ;  /* 0x0004007927007988 */ /* 0x000fe40008000006 */
[----:B------:R-:W-:Y:S02]  /*33e0*/  IMAD.MOV.U32 R92, RZ, RZ, R112 ;  /* 0x000000ffff5c7224 */ /* 0x000fe400078e0070 */
[----:B----4-:R-:W-:Y:S01]  /*33f0*/  STS.U8 [R39+UR6+0x800], R123 ;  /* 0x0008007b27007988 */ /* 0x010fe20008000006 */
[----:B------:R-:W-:-:S03]  /*3400*/  IMAD.MOV.U32 R93, RZ, RZ, R114 ;  /* 0x000000ffff5d7224 */ /* 0x000fc600078e0072 */
[----:B------:R-:W-:Y:S01]  /*3410*/  STS.U8 [R39+UR6+0xc00], R152 ;  /* 0x000c009827007988 */ /* 0x000fe20008000006 */
[----:B------:R-:W-:Y:S02]  /*3420*/  IMAD.MOV.U32 R94, RZ, RZ, R108 ;  /* 0x000000ffff5e7224 */ /* 0x000fe400078e006c */
[----:B------:R-:W-:Y:S01]  /*3430*/  IMAD.MOV.U32 R95, RZ, RZ, R110 ;  /* 0x000000ffff5f7224 */ /* 0x000fe200078e006e */
[----:B------:R0:W-:Y:S04]  /*3440*/  STS.U8 [R100+UR6+0x80], R101 ;  /* 0x0000806564007988 */ /* 0x0001e80008000006 */
[----:B------:R-:W-:Y:S04]  /*3450*/  STS.U8 [R100+UR6+0x480], R102 ;  /* 0x0004806664007988 */ /* 0x000fe80008000006 */
[----:B------:R-:W-:Y:S01]  /*3460*/  STS.U8 [R100+UR6+0x880], R103 ;  /* 0x0008806764007988 */ /* 0x000fe20008000006 */
[----:B0-----:R-:W-:-:S03]  /*3470*/  F2FP.F16.E4M3.UNPACK_B R101, R73 ;  /* 0x00000049ff65723e */ /* 0x001fc600020006ff */
[----:B------:R0:W-:Y:S02]  /*3480*/  STS.U8 [R100+UR6+0xc80], R155 ;  /* 0x000c809b64007988 */ /* 0x0001e40008000006 */
[----:B0-----:R-:W-:-:S07]  /*3490*/  F2FP.F16.E4M3.UNPACK_B R100, R72 ;  /* 0x00000048ff64723e */ /* 0x001fce00020006ff */
[----:B------:R-:W-:Y:S01]  /*34a0*/  HMMA.16816.F32 R100, R92, R100, RZ ;  /* 0x000000645c64723c */ /* 0x000fe200000018ff */
[----:B------:R-:W-:Y:S02]  /*34b0*/  F2FP.F16.E4M3.UNPACK_B R72, R72.H1 ;  /* 0x00000048ff48723e */ /* 0x000fe400030006ff */
[----:B------:R-:W-:-:S04]  /*34c0*/  F2FP.F16.E4M3.UNPACK_B R73, R73.H1 ;  /* 0x00000049ff49723e */ /* 0x000fc800030006ff */
[----:B------:R-:W-:Y:S02]  /*34d0*/  IMAD.MOV.U32 R92, RZ, RZ, R113 ;  /* 0x000000ffff5c7224 */ /* 0x000fe400078e0071 */
[----:B------:R-:W-:Y:S02]  /*34e0*/  IMAD.MOV.U32 R93, RZ, RZ, R115 ;  /* 0x000000ffff5d7224 */ /* 0x000fe400078e0073 */
[----:B------:R-:W-:Y:S02]  /*34f0*/  IMAD.MOV.U32 R94, RZ, RZ, R109 ;  /* 0x000000ffff5e7224 */ /* 0x000fe400078e006d */
[----:B------:R-:W-:-:S11]  /*3500*/  IMAD.MOV.U32 R95, RZ, RZ, R111 ;  /* 0x000000ffff5f7224 */ /* 0x000fd600078e006f */
[----:B------:R-:W-:Y:S07]  /*3510*/  HMMA.16816.F32 R100, R92, R72, R100 ;  /* 0x000000485c64723c */ /* 0x000fee0000001864 */
[----:B------:R-:W-:Y:S01]  /*3520*/  F2FP.F16.E4M3.UNPACK_B R72, R74 ;  /* 0x0000004aff48723e */ /* 0x000fe200020006ff */
[----:B------:R-:W-:Y:S01]  /*3530*/  IMAD.MOV.U32 R92, RZ, RZ, R112 ;  /* 0x000000ffff5c7224 */ /* 0x000fe200078e0070 */
[----:B------:R-:W-:Y:S01]  /*3540*/  F2FP.F16.E4M3.UNPACK_B R73, R75 ;  /* 0x0000004bff49723e */ /* 0x000fe200020006ff */
[----:B------:R-:W-:-:S02]  /*3550*/  IMAD.MOV.U32 R93, RZ, RZ, R114 ;  /* 0x000000ffff5d7224 */ /* 0x000fc400078e0072 */
[----:B------:R-:W-:Y:S02]  /*3560*/  IMAD.MOV.U32 R94, RZ, RZ, R108 ;  /* 0x000000ffff5e7224 */ /* 0x000fe400078e006c */
[----:B------:R-:W-:-:S07]  /*3570*/  IMAD.MOV.U32 R95, RZ, RZ, R110 ;  /* 0x000000ffff5f7224 */ /* 0x000fce00078e006e */
[----:B------:R-:W-:Y:S01]  /*3580*/  HMMA.16816.F32 R92, R92, R72, RZ ;  /* 0x000000485c5c723c */ /* 0x000fe200000018ff */
[----:B------:R-:W-:Y:S01]  /*3590*/  F2FP.F16.E4M3.UNPACK_B R118, R74.H1 ;  /* 0x0000004aff76723e */ /* 0x000fe200030006ff */
[----:B------:R-:W-:Y:S01]  /*35a0*/  IMAD.MOV.U32 R74, RZ, RZ, R109 ;  /* 0x000000ffff4a7224 */ /* 0x000fe200078e006d */
[----:B------:R-:W-:Y:S01]  /*35b0*/  F2FP.F16.E4M3.UNPACK_B R119, R75.H1 ;  /* 0x0000004bff77723e */ /* 0x000fe200030006ff */
[----:B------:R-:W-:-:S03]  /*35c0*/  IMAD.MOV.U32 R75, RZ, RZ, R111 ;  /* 0x000000ffff4b7224 */ /* 0x000fc600078e006f */
[----:B------:R-:W-:Y:S02]  /*35d0*/  IMAD.MOV.U32 R72, RZ, RZ, R113 ;  /* 0x000000ffff487224 */ /* 0x000fe400078e0071 */
[----:B------:R-:W-:-:S15]  /*35e0*/  IMAD.MOV.U32 R73, RZ, RZ, R115 ;  /* 0x000000ffff497224 */ /* 0x000fde00078e0073 */
[----:B------:R-:W-:Y:S07]  /*35f0*/  HMMA.16816.F32 R92, R72, R118, R92 ;  /* 0x00000076485c723c */ /* 0x000fee000000185c */
[----:B-1----:R-:W-:Y:S01]  /*3600*/  F2FP.F16.E4M3.UNPACK_B R118, R52 ;  /* 0x00000034ff76723e */ /* 0x002fe200020006ff */
[----:B------:R-:W-:Y:S01]  /*3610*/  IMAD.MOV.U32 R72, RZ, RZ, R112 ;  /* 0x000000ffff487224 */ /* 0x000fe200078e0070 */
[----:B------:R-:W-:Y:S01]  /*3620*/  F2FP.F16.E4M3.UNPACK_B R119, R53 ;  /* 0x00000035ff77723e */ /* 0x000fe200020006ff */
[----:B------:R-:W-:-:S02]  /*3630*/  IMAD.MOV.U32 R73, RZ, RZ, R114 ;  /* 0x000000ffff497224 */ /* 0x000fc400078e0072 */
[----:B------:R-:W-:Y:S02]  /*3640*/  IMAD.MOV.U32 R74, RZ, RZ, R108 ;  /* 0x000000ffff4a7224 */ /* 0x000fe400078e006c */
[----:B------:R-:W-:-:S07]  /*3650*/  IMAD.MOV.U32 R75, RZ, RZ, R110 ;  /* 0x000000ffff4b7224 */ /* 0x000fce00078e006e */
[----:B------:R-:W-:Y:S01]  /*3660*/  HMMA.16816.F32 R72, R72, R118, RZ ;  /* 0x000000764848723c */ /* 0x000fe200000018ff */
[C---:B------:R-:W-:Y:S02]  /*3670*/  LOP3.LUT R120, R39.reuse, 0x20, RZ, 0x3c, !PT ;  /* 0x0000002027787812 */ /* 0x040fe400078e3cff */
[----:B------:R-:W-:-:S03]  /*3680*/  LOP3.LUT R122, R39, 0x30, RZ, 0x3c, !PT ;  /* 0x00000030277a7812 */ /* 0x000fc600078e3cff */
[----:B-----5:R-:W-:Y:S01]  /*3690*/  STS.U8 [R120+UR6+0x100], R162 ;  /* 0x000100a278007988 */ /* 0x020fe20008000006 */
[----:B------:R-:W-:Y:S01]  /*36a0*/  F2FP.F16.E4M3.UNPACK_B R52, R52.H1 ;  /* 0x00000034ff34723e */ /* 0x000fe200030006ff */
[----:B------:R-:W-:Y:S02]  /*36b0*/  IMAD.MOV.U32 R118, RZ, RZ, R109 ;  /* 0x000000ffff767224 */ /* 0x000fe400078e006d */
[----:B------:R-:W-:Y:S01]  /*36c0*/  STS.U8 [R120+UR6+0x500], R161 ;  /* 0x000500a178007988 */ /* 0x000fe20008000006 */
[----:B------:R-:W-:Y:S01]  /*36d0*/  F2FP.F16.E4M3.UNPACK_B R53, R53.H1 ;  /* 0x00000035ff35723e */ /* 0x000fe200030006ff */
[----:B------:R-:W-:Y:S02]  /*36e0*/  IMAD.MOV.U32 R119, RZ, RZ, R111 ;  /* 0x000000ffff777224 */ /* 0x000fe400078e006f */
[----:B------:R-:W-:Y:S04]  /*36f0*/  STS.U8 [R120+UR6+0x900], R159 ;  /* 0x0009009f78007988 */ /* 0x000fe80008000006 */
[----:B------:R-:W-:Y:S04]  /*3700*/  STS.U8 [R120+UR6+0xd00], R160 ;  /* 0x000d00a078007988 */ /* 0x000fe80008000006 */
[----:B------:R0:W-:Y:S04]  /*3710*/  STS.U8 [R122+UR6+0x180], R116 ;  /* 0x000180747a007988 */ /* 0x0001e80008000006 */
[----:B------:R1:W-:Y:S01]  /*3720*/  STS.U8 [R122+UR6+0x580], R117 ;  /* 0x000580757a007988 */ /* 0x0003e20008000006 */
[----:B0-----:R-:W-:-:S02]  /*3730*/  IMAD.MOV.U32 R116, RZ, RZ, R113 ;  /* 0x000000ffff747224 */ /* 0x001fc400078e0071 */
[----:B-1----:R-:W-:-:S07]  /*3740*/  IMAD.MOV.U32 R117, RZ, RZ, R115 ;  /* 0x000000ffff757224 */ /* 0x002fce00078e0073 */
        /* <DEDUP_REMOVED lines=15> */
[----:B---3--:R-:W-:Y:S01]  /*3840*/  F2FP.F16.E4M3.UNPACK_B R120, R48 ;  /* 0x00000030ff78723e */ /* 0x008fe200020006ff */
[----:B------:R-:W-:Y:S01]  /*3850*/  IMAD.MOV.U32 R116, RZ, RZ, R112 ;  /* 0x000000ffff747224 */ /* 0x000fe200078e0070 */
[----:B------:R-:W-:Y:S01]  /*3860*/  F2FP.F16.E4M3.UNPACK_B R121, R49 ;  /* 0x00000031ff79723e */ /* 0x000fe200020006ff */
[----:B------:R-:W-:-:S02]  /*3870*/  IMAD.MOV.U32 R117, RZ, RZ, R114 ;  /* 0x000000ffff757224 */ /* 0x000fc400078e0072 */
[----:B------:R-:W-:Y:S02]  /*3880*/  IMAD.MOV.U32 R118, RZ, RZ, R108 ;  /* 0x000000ffff767224 */ /* 0x000fe400078e006c */
[----:B------:R-:W-:-:S07]  /*3890*/  IMAD.MOV.U32 R119, RZ, RZ, R110 ;  /* 0x000000ffff777224 */ /* 0x000fce00078e006e */
[----:B------:R-:W-:Y:S01]  /*38a0*/  HMMA.16816.F32 R116, R116, R120, RZ ;  /* 0x000000787474723c */ /* 0x000fe200000018ff */
[----:B------:R-:W-:Y:S01]  /*38b0*/  STS.U8 [R122+UR6+0x980], R164 ;  /* 0x000980a47a007988 */ /* 0x000fe20008000006 */
[----:B------:R-:W-:Y:S01]  /*38c0*/  F2FP.F16.E4M3.UNPACK_B R48, R48.H1 ;  /* 0x00000030ff30723e */ /* 0x000fe200030006ff */
[----:B------:R-:W-:Y:S01]  /*38d0*/  IMAD.MOV.U32 R123, RZ, RZ, R111 ;  /* 0x000000ffff7b7224 */ /* 0x000fe200078e006f */
[----:B------:R-:W-:Y:S01]  /*38e0*/  F2FP.F16.E4M3.UNPACK_B R49, R49.H1 ;  /* 0x00000031ff31723e */ /* 0x000fe200030006ff */
[----:B------:R0:W-:Y:S02]  /*38f0*/  STS.U8 [R122+UR6+0xd80], R163 ;  /* 0x000d80a37a007988 */ /* 0x0001e40008000006 */
[----:B------:R-:W-:Y:S02]  /*3900*/  IMAD.MOV.U32 R120, RZ, RZ, R113 ;  /* 0x000000ffff787224 */ /* 0x000fe400078e0071 */
[----:B------:R-:W-:Y:S02]  /*3910*/  IMAD.MOV.U32 R121, RZ, RZ, R115 ;  /* 0x000000ffff797224 */ /* 0x000fe400078e0073 */
[----:B0-----:R-:W-:Y:S01]  /*3920*/  IMAD.MOV.U32 R122, RZ, RZ, R109 ;  /* 0x000000ffff7a7224 */ /* 0x001fe200078e006d */
[----:B------:R-:W-:-:S12]  /*3930*/  LOP3.LUT R156, R156, 0xff, RZ, 0xc0, !PT ;  /* 0x000000ff9c9c7812 */ /* 0x000fd800078ec0ff */
[----:B------:R-:W-:Y:S01]  /*3940*/  HMMA.16816.F32 R116, R120, R48, R116 ;  /* 0x000000307874723c */ /* 0x000fe20000001874 */
[----:B------:R-:W-:-:S06]  /*3950*/  IMAD.IADD R155, R157, 0x1, R156 ;  /* 0x000000019d9b7824 */ /* 0x000fcc00078e029c */
[----:B------:R-:W-:Y:S01]  /*3960*/  IMAD.MOV.U32 R120, RZ, RZ, R112 ;  /* 0x000000ffff787224 */ /* 0x000fe200078e0070 */
[-C--:B------:R-:W-:Y:S01]  /*3970*/  F2FP.F16.E4M3.UNPACK_B R48, R50.reuse ;  /* 0x00000032ff30723e */ /* 0x080fe200020006ff */
[----:B------:R-:W-:Y:S01]  /*3980*/  IMAD.MOV.U32 R121, RZ, RZ, R114 ;  /* 0x000000ffff797224 */ /* 0x000fe200078e0072 */
[-C--:B------:R-:W-:Y:S01]  /*3990*/  F2FP.F16.E4M3.UNPACK_B R49, R51.reuse ;  /* 0x00000033ff31723e */ /* 0x080fe200020006ff */
[----:B------:R-:W-:Y:S02]  /*39a0*/  IMAD.MOV.U32 R122, RZ, RZ, R108 ;  /* 0x000000ffff7a7224 */ /* 0x000fe400078e006c */
[----:B------:R-:W-:Y:S01]  /*39b0*/  IMAD.MOV.U32 R123, RZ, RZ, R110 ;  /* 0x000000ffff7b7224 */ /* 0x000fe200078e006e */
[----:B------:R-:W-:Y:S01]  /*39c0*/  F2FP.F16.E4M3.UNPACK_B R156, R50.H1 ;  /* 0x00000032ff9c723e */ /* 0x000fe200030006ff */
[----:B------:R-:W-:Y:S02]  /*39d0*/  IMAD.MOV.U32 R50, RZ, RZ, R109 ;  /* 0x000000ffff327224 */ /* 0x000fe400078e006d */
[----:B------:R-:W-:Y:S01]  /*39e0*/  FMUL R46, R46, UR12 ;  /* 0x0000000c2e2e7c20 */ /* 0x000fe20008400000 */
[----:B------:R-:W-:Y:S01]  /*39f0*/  FMUL R47, R47, UR12 ;  /* 0x0000000c2f2f7c20 */ /* 0x000fe20008400000 */
[----:B------:R-:W-:Y:S01]  /*3a00*/  VIADD R109, R42, 0x21 ;  /* 0x000000212a6d7836 */ /* 0x000fe20000000000 */
[----:B------:R-:W-:Y:S01]  /*3a10*/  HMMA.16816.F32 R120, R120, R48, RZ ;  /* 0x000000307878723c */ /* 0x000fe200000018ff */
[----:B------:R-:W-:Y:S01]  /*3a20*/  FMUL R76, R76, UR12 ;  /* 0x0000000c4c4c7c20 */ /* 0x000fe20008400000 */
[----:B------:R-:W-:Y:S01]  /*3a30*/  F2FP.F16.E4M3.UNPACK_B R157, R51.H1 ;  /* 0x00000033ff9d723e */ /* 0x000fe200030006ff */
[----:B------:R-:W-:Y:S01]  /*3a40*/  IMAD.MOV.U32 R51, RZ, RZ, R111 ;  /* 0x000000ffff337224 */ /* 0x000fe200078e006f */
[----:B------:R-:W-:Y:S01]  /*3a50*/  FSEL R46, R46, -INF , P5 ;  /* 0xff8000002e2e7808 */ /* 0x000fe20002800000 */
[----:B------:R-:W-:Y:S01]  /*3a60*/  FMUL R78, R78, UR12 ;  /* 0x0000000c4e4e7c20 */ /* 0x000fe20008400000 */
[----:B------:R-:W-:Y:S01]  /*3a70*/  FSEL R47, R47, -INF , P6 ;  /* 0xff8000002f2f7808 */ /* 0x000fe20003000000 */
[----:B------:R-:W-:Y:S01]  /*3a80*/  VIADD R111, R42, 0x28 ;  /* 0x000000282a6f7836 */ /* 0x000fe20000000000 */
[-C--:B------:R-:W-:Y:S01]  /*3a90*/  ISETP.GE.AND P5, PT, R4, R109.reuse, PT ;  /* 0x0000006d0400720c */ /* 0x080fe20003fa6270 */
[----:B------:R-:W-:Y:S01]  /*3aa0*/  FMUL R77, R77, UR12 ;  /* 0x0000000c4d4d7c20 */ /* 0x000fe20008400000 */
[----:B------:R-:W-:-:S02]  /*3ab0*/  ISETP.GE.AND P6, PT, R38, R109, PT ;  /* 0x0000006d2600720c */ /* 0x000fc40003fc6270 */
[----:B------:R-:W-:Y:S01]  /*3ac0*/  FSEL R109, R76, -INF , P3 ;  /* 0xff8000004c6d7808 */ /* 0x000fe20001800000 */
[----:B------:R-:W-:Y:S01]  /*3ad0*/  FMUL R76, R79, UR12 ;  /* 0x0000000c4f4c7c20 */ /* 0x000fe20008400000 */
[----:B------:R-:W-:Y:S01]  /*3ae0*/  VIADD R79, R42, 0x29 ;  /* 0x000000292a4f7836 */ /* 0x000fe20000000000 */
[----:B------:R-:W-:Y:S02]  /*3af0*/  FSEL R108, R78, -INF , P4 ;  /* 0xff8000004e6c7808 */ /* 0x000fe40002000000 */
[-C--:B------:R-:W-:Y:S02]  /*3b00*/  ISETP.GE.AND P3, PT, R4, R111.reuse, PT ;  /* 0x0000006f0400720c */ /* 0x080fe40003f66270 */
[----:B------:R-:W-:Y:S02]  /*3b10*/  ISETP.GE.AND P4, PT, R38, R111, PT ;  /* 0x0000006f2600720c */ /* 0x000fe40003f86270 */
[----:B------:R-:W-:Y:S01]  /*3b20*/  FSEL R111, R77, -INF , P5 ;  /* 0xff8000004d6f7808 */ /* 0x000fe20002800000 */
[----:B------:R-:W-:Y:S01]  /*3b30*/  FMUL R104, R104, UR12 ;  /* 0x0000000c68687c20 */ /* 0x000fe20008400000 */
[----:B------:R-:W-:Y:S01]  /*3b40*/  FSEL R77, R76, -INF , P6 ;  /* 0xff8000004c4d7808 */ /* 0x000fe20003000000 */
[----:B------:R-:W-:Y:S01]  /*3b50*/  FMUL R106, R106, UR12 ;  /* 0x0000000c6a6a7c20 */ /* 0x000fe20008400000 */
[----:B------:R-:W-:-:S02]  /*3b60*/  ISETP.GE.AND P5, PT, R4, R79, PT ;  /* 0x0000004f0400720c */ /* 0x000fc40003fa6270 */
[----:B------:R-:W-:Y:S01]  /*3b70*/  ISETP.GE.AND P6, PT, R38, R79, PT ;  /* 0x0000004f2600720c */ /* 0x000fe20003fc6270 */
[----:B------:R-:W-:Y:S02]  /*3b80*/  VIADD R79, R42, 0x30 ;  /* 0x000000302a4f7836 */ /* 0x000fe40000000000 */
[----:B------:R-:W-:Y:S02]  /*3b90*/  IMAD.MOV.U32 R48, RZ, RZ, R113 ;  /* 0x000000ffff307224 */ /* 0x000fe400078e0071 */
[----:B------:R-:W-:Y:S01]  /*3ba0*/  IMAD.MOV.U32 R49, RZ, RZ, R115 ;  /* 0x000000ffff317224 */ /* 0x000fe200078e0073 */
[----:B------:R-:W-:Y:S01]  /*3bb0*/  FSEL R114, R104, -INF , P3 ;  /* 0xff80000068727808 */ /* 0x000fe20001800000 */
[----:B------:R-:W-:Y:S01]  /*3bc0*/  FMUL R105, R105, UR12 ;  /* 0x0000000c69697c20 */ /* 0x000fe20008400000 */
[----:B------:R-:W-:Y:S01]  /*3bd0*/  FSEL R110, R106, -INF , P4 ;  /* 0xff8000006a6e7808 */ /* 0x000fe20002000000 */
[----:B------:R-:W-:Y:S01]  /*3be0*/  FMUL R107, R107, UR12 ;  /* 0x0000000c6b6b7c20 */ /* 0x000fe20008400000 */
[----:B------:R-:W-:-:S02]  /*3bf0*/  ISETP.GE.AND P3, PT, R4, R79, PT ;  /* 0x0000004f0400720c */ /* 0x000fc40003f66270 */
[----:B------:R-:W-:Y:S01]  /*3c00*/  ISETP.GE.AND P4, PT, R38, R79, PT ;  /* 0x0000004f2600720c */ /* 0x000fe20003f86270 */
[----:B------:R-:W-:Y:S01]  /*3c10*/  VIADD R79, R42, 0x31 ;  /* 0x000000312a4f7836 */ /* 0x000fe20000000000 */
[----:B------:R-:W-:Y:S01]  /*3c20*/  HMMA.16816.F32 R48, R48, R156, R120 ;  /* 0x0000009c3030723c */ /* 0x000fe20000001878 */
[----:B------:R-:W-:Y:S01]  /*3c30*/  FSEL R113, R107, -INF , P6 ;  /* 0xff8000006b717808 */ /* 0x000fe20003000000 */
[----:B------:R-:W-:Y:S01]  /*3c40*/  FMUL R60, R60, UR12 ;  /* 0x0000000c3c3c7c20 */ /* 0x000fe20008400000 */
[----:B------:R-:W-:Y:S01]  /*3c50*/  FMUL R62, R62, UR12 ;  /* 0x0000000c3e3e7c20 */ /* 0x000fe20008400000 */
[-C--:B------:R-:W-:Y:S01]  /*3c60*/  ISETP.GE.AND P6, PT, R38, R79.reuse, PT ;  /* 0x0000004f2600720c */ /* 0x080fe20003fc6270 */
[----:B------:R-:W-:Y:S02]  /*3c70*/  FMUL R63, R63, UR12 ;  /* 0x0000000c3f3f7c20 */ /* 0x000fe40008400000 */
[----:B------:R-:W-:Y:S01]  /*3c80*/  FSEL R121, R105, -INF , P5 ;  /* 0xff80000069797808 */ /* 0x000fe20002800000 */
[----:B------:R-:W-:Y:S01]  /*3c90*/  FMUL R156, R61, UR12 ;  /* 0x0000000c3d9c7c20 */ /* 0x000fe20008400000 */
[----:B------:R-:W-:Y:S01]  /*3ca0*/  ISETP.GE.AND P5, PT, R4, R79, PT ;  /* 0x0000004f0400720c */ /* 0x000fe20003fa6270 */
[----:B------:R-:W-:-:S02]  /*3cb0*/  VIADD R79, R42, 0x38 ;  /* 0x000000382a4f7836 */ /* 0x000fc40000000000 */
[----:B------:R-:W-:Y:S01]  /*3cc0*/  VIADD R61, R42, 0x39 ;  /* 0x000000392a3d7836 */ /* 0x000fe20000000000 */
[----:B------:R-:W-:Y:S01]  /*3cd0*/  LOP3.LUT R152, R39, 0x40, RZ, 0x3c, !PT ;  /* 0x0000004027987812 */ /* 0x000fe200078e3cff */
[----:B------:R-:W-:Y:S01]  /*3ce0*/  FMUL R88, R88, UR12 ;  /* 0x0000000c58587c20 */ /* 0x000fe20008400000 */
[----:B------:R-:W-:Y:S01]  /*3cf0*/  FSEL R122, R60, -INF , P3 ;  /* 0xff8000003c7a7808 */ /* 0x000fe20001800000 */
[----:B------:R-:W-:Y:S01]  /*3d00*/  FMUL R90, R90, UR12 ;  /* 0x0000000c5a5a7c20 */ /* 0x000fe20008400000 */
[----:B------:R-:W-:Y:S02]  /*3d10*/  FSEL R112, R62, -INF , P4 ;  /* 0xff8000003e707808 */ /* 0x000fe40002000000 */
[----:B------:R-:W-:Y:S02]  /*3d20*/  FSEL R156, R156, -INF , P5 ;  /* 0xff8000009c9c7808 */ /* 0x000fe40002800000 */
[----:B------:R-:W-:Y:S02]  /*3d30*/  FSEL R123, R63, -INF , P6 ;  /* 0xff8000003f7b7808 */ /* 0x000fe40003000000 */
[----:B------:R-:W-:-:S02]  /*3d40*/  ISETP.GE.AND P3, PT, R4, R79, PT ;  /* 0x0000004f0400720c */ /* 0x000fc40003f66270 */
[----:B------:R-:W-:Y:S02]  /*3d50*/  ISETP.GE.AND P4, PT, R38, R79, PT ;  /* 0x0000004f2600720c */ /* 0x000fe40003f86270 */
[-C--:B------:R-:W-:Y:S02]  /*3d60*/  ISETP.GE.AND P5, PT, R4, R61.reuse, PT ;  /* 0x0000003d0400720c */ /* 0x080fe40003fa6270 */
[----:B------:R-:W-:Y:S02]  /*3d70*/  ISETP.GE.AND P6, PT, R38, R61, PT ;  /* 0x0000003d2600720c */ /* 0x000fe40003fc6270 */
[----:B------:R-:W-:Y:S01]  /*3d80*/  LOP3.LUT R61, R42, 0x59, RZ, 0xfc, !PT ;  /* 0x000000592a3d7812 */ /* 0x000fe200078efcff */
[----:B------:R0:W-:Y:S01]  /*3d90*/  STS.U8 [R152+UR6+0x200], R158 ;  /* 0x0002009e98007988 */ /* 0x0001e20008000006 */
[----:B------:R-:W-:Y:S01]  /*3da0*/  FSEL R120, R90, -INF , P4 ;  /* 0xff8000005a787808 */ /* 0x000fe20002000000 */
[----:B------:R-:W-:Y:S01]  /*3db0*/  FMUL R89, R89, UR12 ;  /* 0x0000000c59597c20 */ /* 0x000fe20008400000 */
[----:B------:R-:W-:Y:S01]  /*3dc0*/  FMUL R91, R91, UR12 ;  /* 0x0000000c5b5b7c20 */ /* 0x000fe20008400000 */
[----:B------:R-:W-:-:S02]  /*3dd0*/  ISETP.GE.AND P4, PT, R4, R61, PT ;  /* 0x0000003d0400720c */ /* 0x000fc40003f86270 */
[----:B0-----:R-:W-:Y:S02]  /*3de0*/  FSEL R158, R88, -INF , P3 ;  /* 0xff800000589e7808 */ /* 0x001fe40001800000 */
[----:B------:R-:W-:Y:S02]  /*3df0*/  ISETP.GE.AND P3, PT, R38, R61, PT ;  /* 0x0000003d2600720c */ /* 0x000fe40003f66270 */
[----:B------:R-:W-:Y:S02]  /*3e00*/  LOP3.LUT R61, R42, 0x58, RZ, 0xfc, !PT ;  /* 0x000000582a3d7812 */ /* 0x000fe400078efcff */
[----:B------:R-:W-:Y:S02]  /*3e10*/  FSEL R159, R89, -INF , P5 ;  /* 0xff800000599f7808 */ /* 0x000fe40002800000 */
[----:B------:R-:W-:Y:S01]  /*3e20*/  FSEL R157, R91, -INF , P6 ;  /* 0xff8000005b9d7808 */ /* 0x000fe20003000000 */
[----:B------:R-:W-:Y:S01]  /*3e30*/  FMUL R63, R93, UR12 ;  /* 0x0000000c5d3f7c20 */ /* 0x000fe20008400000 */
[----:B------:R-:W-:-:S02]  /*3e40*/  ISETP.GE.AND P5, PT, R38, R61, PT ;  /* 0x0000003d2600720c */ /* 0x000fc40003fa6270 */
[----:B------:R-:W-:Y:S01]  /*3e50*/  ISETP.GE.AND P6, PT, R4, R61, PT ;  /* 0x0000003d0400720c */ /* 0x000fe20003fc6270 */
[----:B------:R-:W-:Y:S01]  /*3e60*/  FMUL R61, R95, UR12 ;  /* 0x0000000c5f3d7c20 */ /* 0x000fe20008400000 */
[----:B------:R-:W-:Y:S01]  /*3e70*/  LOP3.LUT R79, R42, 0x51, RZ, 0xfc, !PT ;  /* 0x000000512a4f7812 */ /* 0x000fe200078efcff */
[----:B------:R-:W-:Y:S01]  /*3e80*/  FMUL R90, R92, UR12 ;  /* 0x0000000c5c5a7c20 */ /* 0x000fe20008400000 */
[----:B------:R-:W-:Y:S01]  /*3e90*/  FSEL R63, R63, -INF , P4 ;  /* 0xff8000003f3f7808 */ /* 0x000fe20002000000 */
[----:B------:R-:W-:Y:S01]  /*3ea0*/  FMUL R62, R94, UR12 ;  /* 0x0000000c5e3e7c20 */ /* 0x000fe20008400000 */
[----:B------:R-:W-:Y:S02]  /*3eb0*/  FSEL R61, R61, -INF , P3 ;  /* 0xff8000003d3d7808 */ /* 0x000fe40001800000 */
[-C--:B------:R-:W-:Y:S02]  /*3ec0*/  ISETP.GE.AND P4, PT, R38, R79.reuse, PT ;  /* 0x0000004f2600720c */ /* 0x080fe40003f86270 */
[----:B------:R-:W-:-:S02]  /*3ed0*/  ISETP.GE.AND P3, PT, R4, R79, PT ;  /* 0x0000004f0400720c */ /* 0x000fc40003f66270 */
[----:B------:R-:W-:Y:S01]  /*3ee0*/  LOP3.LUT R79, R42, 0x50, RZ, 0xfc, !PT ;  /* 0x000000502a4f7812 */ /* 0x000fe200078efcff */
[----:B------:R-:W-:Y:S01]  /*3ef0*/  FMUL R94, R101, UR12 ;  /* 0x0000000c655e7c20 */ /* 0x000fe20008400000 */
[----:B------:R-:W-:Y:S01]  /*3f00*/  FSEL R90, R90, -INF , P6 ;  /* 0xff8000005a5a7808 */ /* 0x000fe20003000000 */
[----:B------:R-:W-:Y:S01]  /*3f10*/  FMUL R91, R103, UR12 ;  /* 0x0000000c675b7c20 */ /* 0x000fe20008400000 */
[----:B------:R-:W-:Y:S02]  /*3f20*/  FSEL R62, R62, -INF , P5 ;  /* 0xff8000003e3e7808 */ /* 0x000fe40002800000 */
[-C--:B------:R-:W-:Y:S02]  /*3f30*/  ISETP.GE.AND P6, PT, R38, R79.reuse, PT ;  /* 0x0000004f2600720c */ /* 0x080fe40003fc6270 */
[----:B------:R-:W-:Y:S02]  /*3f40*/  ISETP.GE.AND P5, PT, R4, R79, PT ;  /* 0x0000004f0400720c */ /* 0x000fe40003fa6270 */
[----:B------:R-:W-:Y:S01]  /*3f50*/  LOP3.LUT R79, R42, 0x49, RZ, 0xfc, !PT ;  /* 0x000000492a4f7812 */ /* 0x000fe200078efcff */
[----:B------:R-:W-:Y:S01]  /*3f60*/  FMUL R95, R100, UR12 ;  /* 0x0000000c645f7c20 */ /* 0x000fe20008400000 */
[----:B------:R-:W-:Y:S01]  /*3f70*/  FSEL R94, R94, -INF , P3 ;  /* 0xff8000005e5e7808 */ /* 0x000fe20001800000 */
[----:B------:R-:W-:Y:S01]  /*3f80*/  FMUL R93, R102, UR12 ;  /* 0x0000000c665d7c20 */ /* 0x000fe20008400000 */
[----:B------:R-:W-:-:S02]  /*3f90*/  FSEL R91, R91, -INF , P4 ;  /* 0xff8000005b5b7808 */ /* 0x000fc40002000000 */
[-C--:B------:R-:W-:Y:S02]  /*3fa0*/  ISETP.GE.AND P3, PT, R38, R79.reuse, PT ;  /* 0x0000004f2600720c */ /* 0x080fe40003f66270 */
[----:B------:R-:W-:Y:S02]  /*3fb0*/  ISETP.GE.AND P4, PT, R4, R79, PT ;  /* 0x0000004f0400720c */ /* 0x000fe40003f86270 */
[----:B------:R-:W-:Y:S02]  /*3fc0*/  LOP3.LUT R79, R42, 0x48, RZ, 0xfc, !PT ;  /* 0x000000482a4f7812 */ /* 0x000fe400078efcff */
[----:B------:R-:W-:Y:S02]  /*3fd0*/  FSEL R95, R95, -INF , P5 ;  /* 0xff8000005f5f7808 */ /* 0x000fe40002800000 */
[----:B------:R-:W-:Y:S02]  /*3fe0*/  FSEL R93, R93, -INF , P6 ;  /* 0xff8000005d5d7808 */ /* 0x000fe40003000000 */
[----:B------:R-:W-:-:S02]  /*3ff0*/  ISETP.GE.AND P5, PT, R38, R79, PT ;  /* 0x0000004f2600720c */ /* 0x000fc40003fa6270 */
[----:B------:R-:W-:Y:S02]  /*4000*/  ISETP.GE.AND P6, PT, R4, R79, PT ;  /* 0x0000004f0400720c */ /* 0x000fe40003fc6270 */
[----:B------:R-:W-:-:S04]  /*4010*/  FMNMX R79, R134, R43, !PT ;  /* 0x0000002b864f7209 */ /* 0x000fc80007800000 */
[----:B------:R-:W-:Y:S01]  /*4020*/  FMNMX R89, R130, R79, !PT ;  /* 0x0000004f82597209 */ /* 0x000fe20007800000 */
[----:B------:R-:W-:-:S03]  /*4030*/  FMUL R65, R65, UR12 ;  /* 0x0000000c41417c20 */ /* 0x000fc60008400000 */
[----:B------:R-:W-:Y:S01]  /*4040*/  FMNMX R89, R128, R89, !PT ;  /* 0x0000005980597209 */ /* 0x000fe20007800000 */
[----:B------:R-:W-:Y:S01]  /*4050*/  FMUL R60, R67, UR12 ;  /* 0x0000000c433c7c20 */ /* 0x000fe20008400000 */
[----:B------:R-:W-:Y:S02]  /*4060*/  LOP3.LUT R79, R42, 0x41, RZ, 0xfc, !PT ;  /* 0x000000412a4f7812 */ /* 0x000fe400078efcff */
[----:B------:R-:W-:Y:S02]  /*4070*/  FMNMX R76, R138, R89, !PT ;  /* 0x000000598a4c7209 */ /* 0x000fe40007800000 */
[----:B------:R-:W-:Y:S02]  /*4080*/  FSEL R67, R65, -INF , P4 ;  /* 0xff80000041437808 */ /* 0x000fe40002000000 */
[----:B------:R-:W-:Y:S02]  /*4090*/  FMNMX R89, R137, R76, !PT ;  /* 0x0000004c89597209 */ /* 0x000fe40007800000 */
[----:B------:R-:W-:-:S02]  /*40a0*/  FSEL R65, R60, -INF , P3 ;  /* 0xff8000003c417808 */ /* 0x000fc40001800000 */
[-C--:B------:R-:W-:Y:S02]  /*40b0*/  ISETP.GE.AND P4, PT, R38, R79.reuse, PT ;  /* 0x0000004f2600720c */ /* 0x080fe40003f86270 */
[----:B------:R-:W-:Y:S02]  /*40c0*/  ISETP.GE.AND P3, PT, R4, R79, PT ;  /* 0x0000004f0400720c */ /* 0x000fe40003f66270 */
[----:B------:R-:W-:Y:S02]  /*40d0*/  LOP3.LUT R79, R42, 0x40, RZ, 0xfc, !PT ;  /* 0x000000402a4f7812 */ /* 0x000fe400078efcff */
[----:B------:R-:W-:Y:S01]  /*40e0*/  FMNMX R42, R44, R89, !PT ;  /* 0x000000592c2a7209 */ /* 0x000fe20007800000 */
[----:B------:R-:W-:Y:S01]  /*40f0*/  FMUL R64, R64, UR12 ;  /* 0x0000000c40407c20 */ /* 0x000fe20008400000 */
[----:B------:R-:W-:Y:S02]  /*4100*/  FMUL R60, R66, UR12 ;  /* 0x0000000c423c7c20 */ /* 0x000fe40008400000 */
[----:B------:R-:W-:-:S02]  /*4110*/  FMNMX R42, R45, R42, !PT ;  /* 0x0000002a2d2a7209 */ /* 0x000fc40007800000 */
[----:B------:R-:W-:Y:S02]  /*4120*/  FSEL R66, R64, -INF , P6 ;  /* 0xff80000040427808 */ /* 0x000fe40003000000 */
[----:B------:R-:W-:Y:S02]  /*4130*/  FMNMX R42, R109, R42, !PT ;  /* 0x0000002a6d2a7209 */ /* 0x000fe40007800000 */
[----:B------:R-:W-:Y:S02]  /*4140*/  FSEL R64, R60, -INF , P5 ;  /* 0xff8000003c407808 */ /* 0x000fe40002800000 */
[-C--:B------:R-:W-:Y:S02]  /*4150*/  ISETP.GE.AND P6, PT, R38, R79.reuse, PT ;  /* 0x0000004f2600720c */ /* 0x080fe40003fc6270 */
[----:B------:R-:W-:Y:S02]  /*4160*/  ISETP.GE.AND P5, PT, R4, R79, PT ;  /* 0x0000004f0400720c */ /* 0x000fe40003fa6270 */
[----:B------:R-:W-:Y:S01]  /*4170*/  FMNMX R79, R111, R42, !PT ;  /* 0x0000002a6f4f7209 */ /* 0x000fe20007800000 */
[----:B------:R-:W-:Y:S01]  /*4180*/  FMUL R56, R56, UR12 ;  /* 0x0000000c38387c20 */ /* 0x000fe20008400000 */
[----:B------:R-:W-:-:S02]  /*4190*/  LOP3.LUT R155, R155, 0xffff, RZ, 0xc0, !PT ;  /* 0x0000ffff9b9b7812 */ /* 0x000fc400078ec0ff */
[----:B------:R-:W-:Y:S01]  /*41a0*/  FMNMX R42, R114, R79, !PT ;  /* 0x0000004f722a7209 */ /* 0x000fe20007800000 */
[----:B------:R-:W-:Y:S01]  /*41b0*/  FMUL R57, R57, UR12 ;  /* 0x0000000c39397c20 */ /* 0x000fe20008400000 */
[----:B------:R-:W-:Y:S02]  /*41c0*/  SHF.R.U32.HI R60, RZ, 0xf, R155 ;  /* 0x0000000fff3c7819 */ /* 0x000fe4000001169b */
[----:B------:R-:W-:Y:S02]  /*41d0*/  FMNMX R79, R121, R42, !PT ;  /* 0x0000002a794f7209 */ /* 0x000fe40007800000 */
[----:B------:R-:W-:Y:S01]  /*41e0*/  FSEL R100, R56, -INF , P5 ;  /* 0xff80000038647808 */ /* 0x000fe20002800000 */
[----:B------:R-:W-:Y:S01]  /*41f0*/  FMUL R56, R72, UR12 ;  /* 0x0000000c48387c20 */ /* 0x000fe20008400000 */
[----:B------:R-:W-:Y:S02]  /*4200*/  FMNMX R79, R122, R79, !PT ;  /* 0x0000004f7a4f7209 */ /* 0x000fe40007800000 */
[----:B------:R-:W-:-:S02]  /*4210*/  FSEL R57, R57, -INF , P3 ;  /* 0xff80000039397808 */ /* 0x000fc40001800000 */
[----:B------:R-:W-:Y:S02]  /*4220*/  LOP3.LUT P3, RZ, R60, 0x1, RZ, 0xc0, !PT ;  /* 0x000000013cff7812 */ /* 0x000fe4000786c0ff */
[--C-:B------:R-:W-:Y:S02]  /*4230*/  SHF.R.U32.HI R42, RZ, 0xb, R155.reuse ;  /* 0x0000000bff2a7819 */ /* 0x100fe4000001169b */
[----:B------:R-:W-:Y:S02]  /*4240*/  FMNMX R79, R156, R79, !PT ;  /* 0x0000004f9c4f7209 */ /* 0x000fe40007800000 */
[----:B------:R-:W-:Y:S02]  /*4250*/  SHF.R.U32.HI R60, RZ, 0xe, R155 ;  /* 0x0000000eff3c7819 */ /* 0x000fe4000001169b */
[----:B------:R-:W-:Y:S02]  /*4260*/  FSEL R56, R56, -INF , !P3 ;  /* 0xff80000038387808 */ /* 0x000fe40005800000 */
[----:B------:R-:W-:-:S02]  /*4270*/  LOP3.LUT P3, RZ, R42, 0x1, RZ, 0xc0, !PT ;  /* 0x000000012aff7812 */ /* 0x000fc4000786c0ff */
[----:B------:R-:W-:Y:S02]  /*4280*/  FMNMX R42, R158, R79, !PT ;  /* 0x0000004f9e2a7209 */ /* 0x000fe40007800000 */
[----:B------:R-:W-:Y:S01]  /*4290*/  LOP3.LUT P5, RZ, R60, 0x1, RZ, 0xc0, !PT ;  /* 0x000000013cff7812 */ /* 0x000fe200078ac0ff */
[----:B------:R-:W-:Y:S01]  /*42a0*/  FMUL R60, R73, UR12 ;  /* 0x0000000c493c7c20 */ /* 0x000fe20008400000 */
[----:B------:R-:W-:Y:S01]  /*42b0*/  FMNMX R73, R159, R42, !PT ;  /* 0x0000002a9f497209 */ /* 0x000fe20007800000 */
[----:B------:R-:W-:-:S03]  /*42c0*/  FMUL R52, R52, UR12 ;  /* 0x0000000c34347c20 */ /* 0x000fc60008400000 */
[----:B------:R-:W-:Y:S02]  /*42d0*/  FMNMX R42, R100, R73, !PT ;  /* 0x00000049642a7209 */ /* 0x000fe40007800000 */
[----:B------:R-:W-:Y:S02]  /*42e0*/  SHF.R.U32.HI R72, RZ, 0xa, R155 ;  /* 0x0000000aff487819 */ /* 0x000fe4000001169b */
[----:B------:R-:W-:Y:S02]  /*42f0*/  FMNMX R73, R57, R42, !PT ;  /* 0x0000002a39497209 */ /* 0x000fe40007800000 */
[----:B------:R-:W-:Y:S02]  /*4300*/  FMNMX R42, R124, R126, !PT ;  /* 0x0000007e7c2a7209 */ /* 0x000fe40007800000 */
[----:B------:R-:W-:Y:S02]  /*4310*/  FSEL R76, R52, -INF , !P3 ;  /* 0xff800000344c7808 */ /* 0x000fe40005800000 */
[----:B------:R-:W-:-:S02]  /*4320*/  FMNMX R52, R66, R73, !PT ;  /* 0x0000004942347209 */ /* 0x000fc40007800000 */
[----:B------:R-:W-:Y:S02]  /*4330*/  FSEL R60, R60, -INF , !P5 ;  /* 0xff8000003c3c7808 */ /* 0x000fe40006800000 */
[----:B------:R-:W-:Y:S01]  /*4340*/  FMNMX R73, R135, R42, !PT ;  /* 0x0000002a87497209 */ /* 0x000fe20007800000 */
[----:B------:R-:W-:Y:S01]  /*4350*/  FMUL R53, R53, UR12 ;  /* 0x0000000c35357c20 */ /* 0x000fe20008400000 */
[----:B------:R-:W-:Y:S02]  /*4360*/  LOP3.LUT P5, RZ, R72, 0x1, RZ, 0xc0, !PT ;  /* 0x0000000148ff7812 */ /* 0x000fe400078ac0ff */
[----:B------:R-:W-:Y:S02]  /*4370*/  SHF.R.U32.HI R72, RZ, 0x7, R155 ;  /* 0x00000007ff487819 */ /* 0x000fe4000001169b */
[----:B------:R-:W-:Y:S02]  /*4380*/  FMNMX R42, R136, R73, !PT ;  /* 0x00000049882a7209 */ /* 0x000fe40007800000 */
[----:B------:R-:W-:-:S02]  /*4390*/  LOP3.LUT P3, RZ, R72, 0x1, RZ, 0xc0, !PT ;  /* 0x0000000148ff7812 */ /* 0x000fc4000786c0ff */
[----:B------:R-:W-:Y:S01]  /*43a0*/  FSEL R72, R53, -INF , !P5 ;  /* 0xff80000035487808 */ /* 0x000fe20006800000 */
[----:B------:R-:W-:Y:S01]  /*43b0*/  FMUL R116, R116, UR12 ;  /* 0x0000000c74747c20 */ /* 0x000fe20008400000 */
[----:B------:R-:W-:Y:S02]  /*43c0*/  FMNMX R53, R139, R42, !PT ;  /* 0x0000002a8b357209 */ /* 0x000fe40007800000 */
[----:B------:R-:W-:Y:S02]  /*43d0*/  FMNMX R52, R67, R52, !PT ;  /* 0x0000003443347209 */ /* 0x000fe40007800000 */
[----:B------:R-:W-:Y:S02]  /*43e0*/  SHF.R.U32.HI R42, RZ, 0x3, R155 ;  /* 0x00000003ff2a7819 */ /* 0x000fe4000001169b */
[----:B------:R-:W-:Y:S02]  /*43f0*/  FMNMX R53, R140, R53, !PT ;  /* 0x000000358c357209 */ /* 0x000fe40007800000 */
[----:B------:R-:W-:-:S02]  /*4400*/  FMNMX R73, R95, R52, !PT ;  /* 0x000000345f497209 */ /* 0x000fc40007800000 */
[----:B------:R-:W-:Y:S02]  /*4410*/  FSEL R116, R116, -INF , !P3 ;  /* 0xff80000074747808 */ /* 0x000fe40005800000 */
[----:B------:R-:W-:Y:S02]  /*4420*/  LOP3.LUT P3, RZ, R42, 0x1, RZ, 0xc0, !PT ;  /* 0x000000012aff7812 */ /* 0x000fe4000786c0ff */
[----:B------:R-:W-:Y:S02]  /*4430*/  FMNMX R42, R46, R53, !PT ;  /* 0x000000352e2a7209 */ /* 0x000fe40007800000 */
[----:B------:R-:W-:Y:S02]  /*4440*/  FMNMX R73, R94, R73, !PT ;  /* 0x000000495e497209 */ /* 0x000fe40007800000 */
[----:B------:R-:W-:Y:S02]  /*4450*/  FMNMX R53, R47, R42, !PT ;  /* 0x0000002a2f357209 */ /* 0x000fe40007800000 */
[----:B------:R-:W-:-:S02]  /*4460*/  FMNMX R52, R90, R73, !PT ;  /* 0x000000495a347209 */ /* 0x000fc40007800000 */
[----:B------:R-:W-:Y:S02]  /*4470*/  FMNMX R42, R108, R53, !PT ;  /* 0x000000356c2a7209 */ /* 0x000fe40007800000 */
[----:B------:R-:W-:Y:S01]  /*4480*/  FMNMX R73, R63, R52, !PT ;  /* 0x000000343f497209 */ /* 0x000fe20007800000 */
[----:B------:R-:W-:Y:S01]  /*4490*/  FMUL R48, R48, UR12 ;  /* 0x0000000c30307c20 */ /* 0x000fe20008400000 */
[----:B------:R-:W-:Y:S02]  /*44a0*/  FMNMX R53, R77, R42, !PT ;  /* 0x0000002a4d357209 */ /* 0x000fe40007800000 */
[----:B------:R-:W-:Y:S02]  /*44b0*/  FMNMX R73, R56, R73, !PT ;  /* 0x0000004938497209 */ /* 0x000fe40007800000 */
[----:B------:R-:W-:Y:S02]  /*44c0*/  SHF.R.U32.HI R42, RZ, 0xd, R155 ;  /* 0x0000000dff2a7819 */ /* 0x000fe4000001169b */
[----:B------:R-:W-:-:S02]  /*44d0*/  FSEL R106, R48, -INF , !P3 ;  /* 0xff800000306a7808 */ /* 0x000fc40005800000 */
[----:B------:R-:W-:Y:S02]  /*44e0*/  FMNMX R73, R60, R73, !PT ;  /* 0x000000493c497209 */ /* 0x000fe40007800000 */
[----:B------:R-:W-:Y:S02]  /*44f0*/  LOP3.LUT P3, RZ, R42, 0x1, RZ, 0xc0, !PT ;  /* 0x000000012aff7812 */ /* 0x000fe4000786c0ff */
[----:B------:R-:W-:Y:S02]  /*4500*/  FMNMX R42, R110, R53, !PT ;  /* 0x000000356e2a7209 */ /* 0x000fe40007800000 */
[----:B------:R-:W-:Y:S01]  /*4510*/  SHF.R.U32.HI R78, RZ, 0x6, R155 ;  /* 0x00000006ff4e7819 */ /* 0x000fe2000001169b */
[----:B------:R-:W-:Y:S01]  /*4520*/  FMUL R115, R117, UR12 ;  /* 0x0000000c75737c20 */ /* 0x000fe20008400000 */
[----:B------:R-:W-:Y:S02]  /*4530*/  FMNMX R73, R76, R73, !PT ;  /* 0x000000494c497209 */ /* 0x000fe40007800000 */
[----:B------:R-:W-:-:S02]  /*4540*/  FMNMX R53, R113, R42, !PT ;  /* 0x0000002a71357209 */ /* 0x000fc40007800000 */
[----:B------:R-:W-:Y:S02]  /*4550*/  LOP3.LUT P5, RZ, R78, 0x1, RZ, 0xc0, !PT ;  /* 0x000000014eff7812 */ /* 0x000fe400078ac0ff */
[----:B------:R-:W-:Y:S02]  /*4560*/  SHF.R.U32.HI R52, RZ, 0x2, R155 ;  /* 0x00000002ff347819 */ /* 0x000fe4000001169b */
[----:B------:R-:W-:Y:S01]  /*4570*/  FMNMX R73, R72, R73, !PT ;  /* 0x0000004948497209 */ /* 0x000fe20007800000 */
[----:B------:R-:W-:Y:S01]  /*4580*/  FMUL R49, R49, UR12 ;  /* 0x0000000c31317c20 */ /* 0x000fe20008400000 */
[----:B------:R-:W-:Y:S02]  /*4590*/  FMNMX R42, R112, R53, !PT ;  /* 0x00000035702a7209 */ /* 0x000fe40007800000 */
[----:B------:R-:W-:Y:S02]  /*45a0*/  FSEL R115, R115, -INF , !P5 ;  /* 0xff80000073737808 */ /* 0x000fe40006800000 */
[----:B------:R-:W-:-:S02]  /*45b0*/  LOP3.LUT P5, RZ, R52, 0x1, RZ, 0xc0, !PT ;  /* 0x0000000134ff7812 */ /* 0x000fc400078ac0ff */
[----:B------:R-:W-:Y:S02]  /*45c0*/  FMNMX R48, R116, R73, !PT ;  /* 0x0000004974307209 */ /* 0x000fe40007800000 */
[----:B------:R-:W-:Y:S02]  /*45d0*/  SHF.R.U32.HI R52, RZ, 0xc, R155 ;  /* 0x0000000cff347819 */ /* 0x000fe4000001169b */
[----:B------:R-:W-:Y:S02]  /*45e0*/  FMNMX R53, R123, R42, !PT ;  /* 0x0000002a7b357209 */ /* 0x000fe40007800000 */
[----:B------:R-:W-:Y:S01]  /*45f0*/  FSEL R105, R49, -INF , !P5 ;  /* 0xff80000031697808 */ /* 0x000fe20006800000 */
[----:B------:R-:W-:Y:S01]  /*4600*/  FMUL R49, R59, UR12 ;  /* 0x0000000c3b317c20 */ /* 0x000fe20008400000 */
[----:B------:R-:W-:Y:S02]  /*4610*/  FMNMX R73, R115, R48, !PT ;  /* 0x0000003073497209 */ /* 0x000fe40007800000 */
[----:B------:R-:W-:Y:S01]  /*4620*/  LOP3.LUT P5, RZ, R52, 0x1, RZ, 0xc0, !PT ;  /* 0x0000000134ff7812 */ /* 0x000fe200078ac0ff */
[----:B------:R-:W-:Y:S01]  /*4630*/  FMUL R52, R58, UR12 ;  /* 0x0000000c3a347c20 */ /* 0x000fe20008400000 */
[----:B------:R-:W-:-:S02]  /*4640*/  FMNMX R48, R120, R53, !PT ;  /* 0x0000003578307209 */ /* 0x000fc40007800000 */
[----:B------:R-:W-:Y:S02]  /*4650*/  SHF.R.U32.HI R53, RZ, 0x9, R155 ;  /* 0x00000009ff357819 */ /* 0x000fe4000001169b */
[----:B------:R-:W-:Y:S02]  /*4660*/  FMNMX R42, R106, R73, !PT ;  /* 0x000000496a2a7209 */ /* 0x000fe40007800000 */
[----:B------:R-:W-:Y:S02]  /*4670*/  FSEL R49, R49, -INF , P4 ;  /* 0xff80000031317808 */ /* 0x000fe40002000000 */
[----:B------:R-:W-:Y:S02]  /*4680*/  LOP3.LUT P4, RZ, R53, 0x1, RZ, 0xc0, !PT ;  /* 0x0000000135ff7812 */ /* 0x000fe4000788c0ff */
[----:B------:R-:W-:Y:S02]  /*4690*/  FSEL R52, R52, -INF , P6 ;  /* 0xff80000034347808 */ /* 0x000fe40003000000 */
[----:B------:R-:W-:-:S02]  /*46a0*/  FMNMX R53, R157, R48, !PT ;  /* 0x000000309d357209 */ /* 0x000fc40007800000 */
[----:B------:R-:W-:Y:S02]  /*46b0*/  FMNMX R42, R105, R42, !PT ;  /* 0x0000002a692a7209 */ /* 0x000fe40007800000 */
[----:B------:R-:W-:-:S03]  /*46c0*/  FMNMX R58, R52, R53, !PT ;  /* 0x00000035343a7209 */ /* 0x000fc60007800000 */
[----:B------:R-:W0:Y:S01]  /*46d0*/  SHFL.BFLY PT, R59, R42, 0x2, 0x1f ;  /* 0x0c401f002a3b7f89 */ /* 0x000e2200000e0000 */
[----:B------:R-:W-:Y:S02]  /*46e0*/  FMNMX R53, R49, R58, !PT ;  /* 0x0000003a31357209 */ /* 0x000fe40007800000 */
[--C-:B------:R-:W-:Y:S02]  /*46f0*/  SHF.R.U32.HI R48, RZ, 0x8, R155.reuse ;  /* 0x00000008ff307819 */ /* 0x100fe4000001169b */
[----:B------:R-:W-:Y:S01]  /*4700*/  FMNMX R58, R64, R53, !PT ;  /* 0x00000035403a7209 */ /* 0x000fe20007800000 */
[----:B------:R-:W-:Y:S01]  /*4710*/  FMUL R73, R74, UR12 ;  /* 0x0000000c4a497c20 */ /* 0x000fe20008400000 */
[----:B------:R-:W-:Y:S02]  /*4720*/  LOP3.LUT P6, RZ, R48, 0x1, RZ, 0xc0, !PT ;  /* 0x0000000130ff7812 */ /* 0x000fe400078cc0ff */
[----:B------:R-:W-:Y:S02]  /*4730*/  FMNMX R58, R65, R58, !PT ;  /* 0x0000003a413a7209 */ /* 0x000fe40007800000 */
[----:B------:R-:W-:Y:S01]  /*4740*/  SHF.R.U32.HI R48, RZ, 0x5, R155 ;  /* 0x00000005ff307819 */ /* 0x000fe2000001169b */
[----:B------:R-:W-:Y:S01]  /*4750*/  FMUL R75, R75, UR12 ;  /* 0x0000000c4b4b7c20 */ /* 0x000fe20008400000 */
[----:B------:R-:W-:-:S02]  /*4760*/  FMNMX R58, R93, R58, !PT ;  /* 0x0000003a5d3a7209 */ /* 0x000fc40007800000 */
[----:B------:R-:W-:Y:S02]  /*4770*/  FSEL R73, R73, -INF , !P3 ;  /* 0xff80000049497808 */ /* 0x000fe40005800000 */
[----:B------:R-:W-:Y:S02]  /*4780*/  LOP3.LUT P3, RZ, R48, 0x1, RZ, 0xc0, !PT ;  /* 0x0000000130ff7812 */ /* 0x000fe4000786c0ff */
[----:B------:R-:W-:Y:S02]  /*4790*/  SHF.R.U32.HI R48, RZ, 0x4, R155 ;  /* 0x00000004ff307819 */ /* 0x000fe4000001169b */
[----:B------:R-:W-:Y:S02]  /*47a0*/  FMNMX R53, R91, R58, !PT ;  /* 0x0000003a5b357209 */ /* 0x000fe40007800000 */
[----:B------:R-:W-:Y:S02]  /*47b0*/  FSEL R79, R75, -INF , !P5 ;  /* 0xff8000004b4f7808 */ /* 0x000fe40006800000 */
[----:B------:R-:W-:-:S02]  /*47c0*/  LOP3.LUT P5, RZ, R48, 0x1, RZ, 0xc0, !PT ;  /* 0x0000000130ff7812 */ /* 0x000fc400078ac0ff */
[----:B------:R-:W-:Y:S02]  /*47d0*/  FMNMX R48, R62, R53, !PT ;  /* 0x000000353e307209 */ /* 0x000fe40007800000 */
[----:B0-----:R-:W-:Y:S02]  /*47e0*/  FMNMX R42, R42, R59, !PT ;  /* 0x0000003b2a2a7209 */ /* 0x001fe40007800000 */
[----:B------:R-:W-:Y:S01]  /*47f0*/  FMNMX R48, R61, R48, !PT ;  /* 0x000000303d307209 */ /* 0x000fe20007800000 */
[----:B------:R-:W-:Y:S02]  /*4800*/  FMUL R54, R54, UR12 ;  /* 0x0000000c36367c20 */ /* 0x000fe40008400000 */
[----:B------:R-:W0:Y:S01]  /*4810*/  SHFL.BFLY PT, R53, R42, 0x1, 0x1f ;  /* 0x0c201f002a357f89 */ /* 0x000e2200000e0000 */
[----:B------:R-:W-:Y:S01]  /*4820*/  FMNMX R48, R73, R48, !PT ;  /* 0x0000003049307209 */ /* 0x000fe20007800000 */
[----:B------:R-:W-:Y:S01]  /*4830*/  FMUL R55, R55, UR12 ;  /* 0x0000000c37377c20 */ /* 0x000fe20008400000 */
[----:B------:R-:W-:-:S02]  /*4840*/  SHF.R.U32.HI R155, RZ, 0x1, R155 ;  /* 0x00000001ff9b7819 */ /* 0x000fc4000001169b */
[----:B------:R-:W-:Y:S02]  /*4850*/  FSEL R78, R54, -INF , !P4 ;  /* 0xff800000364e7808 */ /* 0x000fe40006000000 */
[----:B------:R-:W-:Y:S01]  /*4860*/  FMNMX R59, R79, R48, !PT ;  /* 0x000000304f3b7209 */ /* 0x000fe20007800000 */
[----:B------:R-:W-:Y:S01]  /*4870*/  FMUL R107, R118, UR12 ;  /* 0x0000000c766b7c20 */ /* 0x000fe20008400000 */
[----:B------:R-:W-:Y:S02]  /*4880*/  LOP3.LUT P4, RZ, R155, 0x1, RZ, 0xc0, !PT ;  /* 0x000000019bff7812 */ /* 0x000fe4000788c0ff */
[----:B------:R-:W-:Y:S02]  /*4890*/  FSEL R155, R55, -INF , !P6 ;  /* 0xff800000379b7808 */ /* 0x000fe40007000000 */
[----:B------:R-:W-:Y:S01]  /*48a0*/  FMNMX R48, R78, R59, !PT ;  /* 0x0000003b4e307209 */ /* 0x000fe20007800000 */
[----:B------:R-:W-:Y:S01]  /*48b0*/  FMUL R104, R119, UR12 ;  /* 0x0000000c77687c20 */ /* 0x000fe20008400000 */
[----:B------:R-:W-:-:S02]  /*48c0*/  FSEL R107, R107, -INF , !P3 ;  /* 0xff8000006b6b7808 */ /* 0x000fc40005800000 */
[----:B------:R-:W-:Y:S01]  /*48d0*/  FMNMX R48, R155, R48, !PT ;  /* 0x000000309b307209 */ /* 0x000fe20007800000 */
[----:B------:R-:W-:Y:S01]  /*48e0*/  FMUL R50, R50, UR12 ;  /* 0x0000000c32327c20 */ /* 0x000fe20008400000 */
[----:B------:R-:W-:Y:S02]  /*48f0*/  FSEL R104, R104, -INF , !P5 ;  /* 0xff80000068687808 */ /* 0x000fe40006800000 */
[----:B------:R-:W-:Y:S01]  /*4900*/  FMNMX R55, R107, R48, !PT ;  /* 0x000000306b377209 */ /* 0x000fe20007800000 */
[----:B------:R-:W-:Y:S01]  /*4910*/  FMUL R51, R51, UR12 ;  /* 0x0000000c33337c20 */ /* 0x000fe20008400000 */
[----:B------:R-:W-:Y:S02]  /*4920*/  FSEL R92, R50, -INF , !P4 ;  /* 0xff800000325c7808 */ /* 0x000fe40006000000 */
[----:B------:R-:W-:Y:S02]  /*4930*/  FMNMX R55, R104, R55, !PT ;  /* 0x0000003768377209 */ /* 0x000fe40007800000 */
[----:B0-----:R-:W-:-:S02]  /*4940*/  FMNMX R53, R42, R53, !PT ;  /* 0x000000352a357209 */ /* 0x001fc40007800000 */
[----:B------:R-:W-:Y:S02]  /*4950*/  FSEL R89, R51, -INF , P2 ;  /* 0xff80000033597808 */ /* 0x000fe40001000000 */
[----:B------:R-:W-:Y:S02]  /*4960*/  FMNMX R48, R92, R55, !PT ;  /* 0x000000375c307209 */ /* 0x000fe40007800000 */
[----:B------:R-:W-:Y:S02]  /*4970*/  FMNMX R42, R53, R2, !PT ;  /* 0x00000002352a7209 */ /* 0x000fe40007800000 */
[----:B------:R-:W-:-:S05]  /*4980*/  FMNMX R53, R89, R48, !PT ;  /* 0x0000003059357209 */ /* 0x000fca0007800000 */
[----:B------:R-:W0:Y:S01]  /*4990*/  SHFL.BFLY PT, R54, R53, 0x2, 0x1f ;  /* 0x0c401f0035367f89 */ /* 0x000e2200000e0000 */
[----:B------:R-:W-:-:S04]  /*49a0*/  FADD R43, R43, -R42 ;  /* 0x8000002a2b2b7221 */ /* 0x000fc80000000000 */
[----:B------:R-:W-:Y:S01]  /*49b0*/  FMUL R51, R43, 1.4426950216293334961 ;  /* 0x3fb8aa3b2b337820 */ /* 0x000fe20000400000 */
[----:B0-----:R-:W-:Y:S02]  /*49c0*/  FMNMX R43, R53, R54, !PT ;  /* 0x00000036352b7209 */ /* 0x001fe40007800000 */
[----:B------:R-:W0:Y:S03]  /*49d0*/  S2R R53, SR_TID.X ;  /* 0x0000000000357919 */ /* 0x000e260000002100 */
[----:B------:R-:W1:Y:S01]  /*49e0*/  SHFL.BFLY PT, R54, R43, 0x1, 0x1f ;  /* 0x0c201f002b367f89 */ /* 0x000e6200000e0000 */
[--C-:B------:R-:W-:Y:S01]  /*49f0*/  FADD R134, R134, -R42.reuse ;  /* 0x8000002a86867221 */ /* 0x100fe20000000000 */
[--C-:B------:R-:W-:Y:S01]  /*4a00*/  FADD R111, R111, -R42.reuse ;  /* 0x8000002a6f6f7221 */ /* 0x100fe20000000000 */
[--C-:B------:R-:W-:Y:S02]  /*4a10*/  FADD R130, R130, -R42.reuse ;  /* 0x8000002a82827221 */ /* 0x100fe40000000000 */
[----:B------:R-:W-:Y:S01]  /*4a20*/  FMUL R50, R134, 1.4426950216293334961 ;  /* 0x3fb8aa3b86327820 */ /* 0x000fe20000400000 */
[--C-:B------:R-:W-:Y:S01]  /*4a30*/  FADD R45, R45, -R42.reuse ;  /* 0x8000002a2d2d7221 */ /* 0x100fe20000000000 */
[--C-:B------:R-:W-:Y:S01]  /*4a40*/  FADD R128, R128, -R42.reuse ;  /* 0x8000002a80807221 */ /* 0x100fe20000000000 */
[----:B------:R-:W-:Y:S01]  /*4a50*/  FMUL R75, R111, 1.4426950216293334961 ;  /* 0x3fb8aa3b6f4b7820 */ /* 0x000fe20000400000 */
[----:B------:R-:W-:Y:S01]  /*4a60*/  FMUL R48, R130, 1.4426950216293334961 ;  /* 0x3fb8aa3b82307820 */ /* 0x000fe20000400000 */
[--C-:B------:R-:W-:Y:S01]  /*4a70*/  FADD R109, R109, -R42.reuse ;  /* 0x8000002a6d6d7221 */ /* 0x100fe20000000000 */
[----:B------:R-:W-:Y:S01]  /*4a80*/  FADD R114, R114, -R42 ;  /* 0x8000002a72727221 */ /* 0x000fe20000000000 */
[----:B-1----:R-:W-:-:S04]  /*4a90*/  FMNMX R54, R43, R54, !PT ;  /* 0x000000362b367209 */ /* 0x002fc80007800000 */
[----:B------:R-:W-:Y:S02]  /*4aa0*/  FMNMX R43, R54, R41, !PT ;  /* 0x00000029362b7209 */ /* 0x000fe40007800000 */
[C---:B0-----:R-:W-:Y:S02]  /*4ab0*/  LOP3.LUT R88, R53.reuse, 0x1, RZ, 0xc0, !PT ;  /* 0x0000000135587812 */ /* 0x041fe400078ec0ff */
[C---:B------:R-:W-:Y:S01]  /*4ac0*/  LOP3.LUT R103, R53.reuse, 0x1c, RZ, 0xc0, !PT ;  /* 0x0000001c35677812 */ /* 0x040fe200078ec0ff */
[--C-:B------:R-:W-:Y:S01]  /*4ad0*/  FADD R124, R124, -R43.reuse ;  /* 0x8000002b7c7c7221 */ /* 0x100fe20000000000 */
[--C-:B------:R-:W-:Y:S01]  /*4ae0*/  FADD R126, R126, -R43.reuse ;  /* 0x8000002b7e7e7221 */ /* 0x100fe20000000000 */
[----:B------:R-:W-:Y:S01]  /*4af0*/  LOP3.LUT R58, R53, 0x7, RZ, 0xc0, !PT ;  /* 0x00000007353a7812 */ /* 0x000fe200078ec0ff */
[--C-:B------:R-:W-:Y:S01]  /*4b00*/  FADD R135, R135, -R43.reuse ;  /* 0x8000002b87877221 */ /* 0x100fe20000000000 */
[----:B------:R-:W-:Y:S01]  /*4b10*/  FMUL R54, R124, 1.4426950216293334961 ;  /* 0x3fb8aa3b7c367820 */ /* 0x000fe20000400000 */
[----:B------:R-:W-:Y:S01]  /*4b20*/  FMUL R111, R126, 1.4426950216293334961 ;  /* 0x3fb8aa3b7e6f7820 */ /* 0x000fe20000400000 */
[----:B------:R-:W-:Y:S01]  /*4b30*/  FADD R136, R136, -R43 ;  /* 0x8000002b88887221 */ /* 0x000fe20000000000 */
[----:B------:R-:W-:Y:S01]  /*4b40*/  MUFU.EX2 R50, R50 ;  /* 0x0000003200327308 */ /* 0x000fe20000000800 */
[----:B------:R-:W-:Y:S01]  /*4b50*/  FMUL R45, R45, 1.4426950216293334961 ;  /* 0x3fb8aa3b2d2d7820 */ /* 0x000fe20000400000 */
[----:B------:R-:W-:-:S02]  /*4b60*/  IMAD R88, R88, 0x2, R103 ;  /* 0x0000000258587824 */ /* 0x000fc400078e0267 */
[----:B------:R-:W-:Y:S01]  /*4b70*/  FMUL R117, R128, 1.4426950216293334961 ;  /* 0x3fb8aa3b80757820 */ /* 0x000fe20000400000 */
[----:B------:R-:W-:Y:S02]  /*4b80*/  IMAD R103, R58, 0x90, RZ ;  /* 0x000000903a677824 */ /* 0x000fe400078e02ff */
[----:B------:R-:W-:Y:S01]  /*4b90*/  FMUL R59, R109, 1.4426950216293334961 ;  /* 0x3fb8aa3b6d3b7820 */ /* 0x000fe20000400000 */
[----:B------:R-:W-:Y:S01]  /*4ba0*/  FMUL R114, R114, 1.4426950216293334961 ;  /* 0x3fb8aa3b72727820 */ /* 0x000fe20000400000 */
[----:B------:R-:W0:Y:S01]  /*4bb0*/  MUFU.EX2 R51, R51 ;  /* 0x0000003300337308 */ /* 0x000e220000000800 */
[----:B------:R-:W-:Y:S01]  /*4bc0*/  FMUL R58, R135, 1.4426950216293334961 ;  /* 0x3fb8aa3b873a7820 */ /* 0x000fe20000400000 */
[----:B------:R-:W-:Y:S01]  /*4bd0*/  FMUL R109, R136, 1.4426950216293334961 ;  /* 0x3fb8aa3b886d7820 */ /* 0x000fe20000400000 */
[----:B------:R-:W-:-:S05]  /*4be0*/  FADD R138, R138, -R42 ;  /* 0x8000002a8a8a7221 */ /* 0x000fca0000000000 */
[----:B------:R-:W-:Y:S01]  /*4bf0*/  MUFU.EX2 R48, R48 ;  /* 0x0000003000307308 */ /* 0x000fe20000000800 */
[----:B------:R-:W-:-:S07]  /*4c00*/  FADD R137, R137, -R42 ;  /* 0x8000002a89897221 */ /* 0x000fce0000000000 */
[----:B------:R-:W-:Y:S08]  /*4c10*/  MUFU.EX2 R54, R54 ;  /* 0x0000003600367308 */ /* 0x000ff00000000800 */
[----:B------:R-:W1:Y:S08]  /*4c20*/  MUFU.EX2 R111, R111 ;  /* 0x0000006f006f7308 */ /* 0x000e700000000800 */
[----:B------:R-:W-:Y:S01]  /*4c30*/  MUFU.EX2 R101, R45 ;  /* 0x0000002d00657308 */ /* 0x000fe20000000800 */
[----:B------:R-:W-:-:S07]  /*4c40*/  FMUL R74, R138, 1.4426950216293334961 ;  /* 0x3fb8aa3b8a4a7820 */ /* 0x000fce0000400000 */
[----:B------:R3:W-:Y:S01]  /*4c50*/  MUFU.EX2 R45, R114 ;  /* 0x00000072002d7308 */ /* 0x0007e20000000800 */
[----:B------:R-:W-:-:S07]  /*4c60*/  FMUL R102, R137, 1.4426950216293334961 ;  /* 0x3fb8aa3b89667820 */ /* 0x000fce0000400000 */
[----:B------:R-:W4:Y:S01]  /*4c70*/  MUFU.EX2 R117, R117 ;  /* 0x0000007500757308 */ /* 0x000f220000000800 */
[----:B---3--:R-:W-:Y:S01]  /*4c80*/  IMAD.SHL.U32 R114, R53, 0x2, RZ ;  /* 0x0000000235727824 */ /* 0x008fe200078e00ff */
[----:B------:R-:W-:-:S06]  /*4c90*/  SHF.R.U32.HI R53, RZ, 0x1, R53 ;  /* 0x00000001ff357819 */ /* 0x000fcc0000011635 */
[----:B------:R-:W3:Y:S01]  /*4ca0*/  MUFU.EX2 R58, R58 ;  /* 0x0000003a003a7308 */ /* 0x000ee20000000800 */
[----:B------:R-:W-:-:S07]  /*4cb0*/  SGXT.U32 R53, R53, 0x1 ;  /* 0x000000013535781a */ /* 0x000fce0000000000 */
[----:B------:R-:W5:Y:S01]  /*4cc0*/  MUFU.EX2 R109, R109 ;  /* 0x0000006d006d7308 */ /* 0x000f620000000800 */
[----:B------:R-:W-:Y:S01]  /*4cd0*/  LOP3.LUT R88, R88, R53, RZ, 0xfc, !PT ;  /* 0x0000003558587212 */ /* 0x000fe200078efcff */
[----:B0-----:R-:W-:Y:S01]  /*4ce0*/  FADD R53, R50, R51 ;  /* 0x0000003332357221 */ /* 0x001fe20000000000 */
[----:B------:R-:W-:Y:S01]  /*4cf0*/  FADD R44, R44, -R42 ;  /* 0x8000002a2c2c7221 */ /* 0x000fe20000000000 */
[----:B-1----:R-:W-:Y:S01]  /*4d00*/  FADD R119, R54, R111 ;  /* 0x0000006f36777221 */ /* 0x002fe20000000000 */
[----:B------:R-:W-:Y:S01]  /*4d10*/  FADD R139, R139, -R43 ;  /* 0x8000002b8b8b7221 */ /* 0x000fe20000000000 */
[----:B------:R-:W-:Y:S02]  /*4d20*/  FADD R118, R48, R53 ;  /* 0x0000003530767221 */ /* 0x000fe40000000000 */
[----:B------:R-:W-:Y:S01]  /*4d30*/  MUFU.EX2 R74, R74 ;  /* 0x0000004a004a7308 */ /* 0x000fe20000000800 */
[--C-:B------:R-:W-:Y:S01]  /*4d40*/  FADD R46, R46, -R43.reuse ;  /* 0x8000002b2e2e7221 */ /* 0x100fe20000000000 */
[----:B------:R-:W-:Y:S01]  /*4d50*/  F2FP.SATFINITE.E4M3.F32.PACK_AB_MERGE_C R51, R51, R50, RZ ;  /* 0x000000323333723e */ /* 0x000fe200048070ff */
[----:B------:R-:W-:Y:S01]  /*4d60*/  FADD R47, R47, -R43 ;  /* 0x8000002b2f2f7221 */ /* 0x000fe20000000000 */
[----:B------:R-:W-:-:S04]  /*4d70*/  F2FP.SATFINITE.E4M3.F32.PACK_AB_MERGE_C R50, R111, R54, RZ ;  /* 0x000000366f32723e */ /* 0x000fc800048070ff */
[----:B------:R-:W0:Y:S01]  /*4d80*/  MUFU.EX2 R102, R102 ;  /* 0x0000006600667308 */ /* 0x000e220000000800 */
[C---:B----4-:R-:W-:Y:S01]  /*4d90*/  F2FP.SATFINITE.E4M3.F32.PACK_AB_MERGE_C R111, R117.reuse, R48, RZ ;  /* 0x00000030756f723e */ /* 0x050fe200048070ff */
[----:B------:R-:W-:Y:S01]  /*4da0*/  FMUL R44, R44, 1.4426950216293334961 ;  /* 0x3fb8aa3b2c2c7820 */ /* 0x000fe20000400000 */
[----:B------:R-:W-:Y:S01]  /*4db0*/  FADD R117, R117, R118 ;  /* 0x0000007675757221 */ /* 0x000fe20000000000 */
[----:B---3--:R-:W-:Y:S01]  /*4dc0*/  FADD R48, R58, R119 ;  /* 0x000000773a307221 */ /* 0x008fe20000000000 */
[----:B------:R-:W-:Y:S01]  /*4dd0*/  FMUL R128, R139, 1.4426950216293334961 ;  /* 0x3fb8aa3b8b807820 */ /* 0x000fe20000400000 */
[----:B------:R-:W-:Y:S01]  /*4de0*/  FMUL R134, R46, 1.4426950216293334961 ;  /* 0x3fb8aa3b2e867820 */ /* 0x000fe20000400000 */
[--C-:B------:R-:W-:Y:S01]  /*4df0*/  FADD R121, R121, -R42.reuse ;  /* 0x8000002a79797221 */ /* 0x100fe20000000000 */
[----:B-----5:R-:W-:Y:S01]  /*4e00*/  F2FP.SATFINITE.E4M3.F32.PACK_AB_MERGE_C R58, R109, R58, RZ ;  /* 0x0000003a6d3a723e */ /* 0x020fe200048070ff */
[----:B------:R-:W-:Y:S01]  /*4e10*/  FMUL R47, R47, 1.4426950216293334961 ;  /* 0x3fb8aa3b2f2f7820 */ /* 0x000fe20000400000 */
[----:B------:R-:W-:Y:S01]  /*4e20*/  F2FP.F16.E4M3.UNPACK_B R118, R51 ;  /* 0x00000033ff76723e */ /* 0x000fe200020006ff */
[--C-:B------:R-:W-:Y:S01]  /*4e30*/  FADD R51, R140, -R43.reuse ;  /* 0x8000002b8c337221 */ /* 0x100fe20000000000 */
[----:B------:R1:W-:Y:S01]  /*4e40*/  MUFU.EX2 R55, R44 ;  /* 0x0000002c00377308 */ /* 0x0003e20000000800 */
[--C-:B------:R-:W-:Y:S01]  /*4e50*/  FADD R66, R66, -R42.reuse ;  /* 0x8000002a42427221 */ /* 0x100fe20000000000 */
[----:B------:R-:W-:Y:S01]  /*4e60*/  FADD R67, R67, -R42 ;  /* 0x8000002a43437221 */ /* 0x000fe20000000000 */
[----:B------:R-:W-:Y:S01]  /*4e70*/  F2FP.F16.E4M3.UNPACK_B R50, R50 ;  /* 0x00000032ff32723e */ /* 0x000fe200020006ff */
[----:B------:R-:W-:Y:S01]  /*4e80*/  FADD R46, R108, -R43 ;  /* 0x8000002b6c2e7221 */ /* 0x000fe20000000000 */
[----:B------:R-:W-:Y:S01]  /*4e90*/  F2FP.F16.E4M3.UNPACK_B R139, R58 ;  /* 0x0000003aff8b723e */ /* 0x000fe200020006ff */
[----:B------:R-:W-:-:S02]  /*4ea0*/  FMUL R51, R51, 1.4426950216293334961 ;  /* 0x3fb8aa3b33337820 */ /* 0x000fc40000400000 */
[----:B------:R-:W-:Y:S01]  /*4eb0*/  MUFU.EX2 R128, R128 ;  /* 0x0000008000807308 */ /* 0x000fe20000000800 */
[----:B-1----:R-:W-:Y:S01]  /*4ec0*/  FMUL R44, R121, 1.4426950216293334961 ;  /* 0x3fb8aa3b792c7820 */ /* 0x002fe20000400000 */
[----:B------:R-:W-:Y:S01]  /*4ed0*/  FMUL R66, R66, 1.4426950216293334961 ;  /* 0x3fb8aa3b42427820 */ /* 0x000fe20000400000 */
[----:B------:R-:W-:Y:S01]  /*4ee0*/  FMUL R67, R67, 1.4426950216293334961 ;  /* 0x3fb8aa3b43437820 */ /* 0x000fe20000400000 */
[----:B------:R-:W-:-:S04]  /*4ef0*/  SEL R138, R50, R139, !P0 ;  /* 0x0000008b328a7207 */ /* 0x000fc80004000000 */
[----:B------:R-:W-:Y:S01]  /*4f00*/  MUFU.EX2 R134, R134 ;  /* 0x0000008600867308 */ /* 0x000fe20000000800 */
[----:B------:R-:W-:Y:S01]  /*4f10*/  F2FP.F16.E4M3.UNPACK_B R119, R111 ;  /* 0x0000006fff77723e */ /* 0x000fe200020006ff */
[----:B------:R-:W-:Y:S01]  /*4f20*/  FADD R77, R77, -R43 ;  /* 0x8000002b4d4d7221 */ /* 0x000fe20000000000 */
[----:B------:R-:W-:-:S05]  /*4f30*/  SEL R139, R139, R50, !P0 ;  /* 0x000000328b8b7207 */ /* 0x000fca0004000000 */
[----:B------:R-:W1:Y:S01]  /*4f40*/  MUFU.EX2 R108, R47 ;  /* 0x0000002f006c7308 */ /* 0x000e620000000800 */
[----:B0-----:R-:W-:Y:S01]  /*4f50*/  F2FP.SATFINITE.E4M3.F32.PACK_AB_MERGE_C R50, R102, R74, RZ ;  /* 0x0000004a6632723e */ /* 0x001fe200048070ff */
[----:B------:R-:W-:Y:S01]  /*4f60*/  FADD R117, R74, R117 ;  /* 0x000000754a757221 */ /* 0x000fe20000000000 */
[----:B------:R-:W-:-:S05]  /*4f70*/  SEL R111, R118, R119, !P0 ;  /* 0x00000077766f7207 */ /* 0x000fca0004000000 */
[----:B------:R0:W3:Y:S01]  /*4f80*/  MUFU.EX2 R130, R51 ;  /* 0x0000003300827308 */ /* 0x0000e20000000800 */
[----:B------:R-:W-:Y:S01]  /*4f90*/  SEL R140, R119, R118, !P0 ;  /* 0x00000076778c7207 */ /* 0x000fe20004000000 */
[----:B------:R-:W-:-:S06]  /*4fa0*/  FMUL R118, R77, 1.4426950216293334961 ;  /* 0x3fb8aa3b4d767820 */ /* 0x000fcc0000400000 */
[----:B------:R-:W-:Y:S01]  /*4fb0*/  MUFU.EX2 R59, R59 ;  /* 0x0000003b003b7308 */ /* 0x000fe20000000800 */
[----:B------:R-:W-:-:S07]  /*4fc0*/  FMUL R46, R46, 1.4426950216293334961 ;  /* 0x3fb8aa3b2e2e7820 */ /* 0x000fce0000400000 */
[----:B------:R-:W4:Y:S08]  /*4fd0*/  MUFU.EX2 R75, R75 ;  /* 0x0000004b004b7308 */ /* 0x000f300000000800 */
[----:B------:R-:W5:Y:S01]  /*4fe0*/  MUFU.EX2 R44, R44 ;  /* 0x0000002c002c7308 */ /* 0x000f620000000800 */
[----:B------:R-:W-:-:S07]  /*4ff0*/  FADD R109, R109, R48 ;  /* 0x000000306d6d7221 */ /* 0x000fce0000000000 */
[----:B------:R-:W-:Y:S01]  /*5000*/  MUFU.EX2 R74, R66 ;  /* 0x00000042004a7308 */ /* 0x000fe20000000800 */
[----:B------:R-:W-:-:S07]  /*5010*/  FADD R110, R110, -R43 ;  /* 0x8000002b6e6e7221 */ /* 0x000fce0000000000 */
[----:B------:R-:W2:Y:S01]  /*5020*/  MUFU.EX2 R136, R67 ;  /* 0x0000004300887308 */ /* 0x000ea20000000800 */
[--C-:B------:R-:W-:Y:S01]  /*5030*/  FADD R113, R113, -R43.reuse ;  /* 0x8000002b71717221 */ /* 0x100fe20000000000 */
[----:B------:R-:W-:Y:S01]  /*5040*/  FADD R112, R112, -R43 ;  /* 0x8000002b70707221 */ /* 0x000fe20000000000 */
[----:B-1----:R-:W-:Y:S01]  /*5050*/  F2FP.SATFINITE.E4M3.F32.PACK_AB_MERGE_C R58, R108, R134, RZ ;  /* 0x000000866c3a723e */ /* 0x002fe200048070ff */
[----:B------:R-:W-:Y:S01]  /*5060*/  FMUL R47, R110, 1.4426950216293334961 ;  /* 0x3fb8aa3b6e2f7820 */ /* 0x000fe20000400000 */
[----:B------:R-:W-:-:S03]  /*5070*/  FADD R109, R128, R109 ;  /* 0x0000006d806d7221 */ /* 0x000fc60000000000 */
[----:B------:R1:W-:Y:S01]  /*5080*/  MUFU.EX2 R137, R46 ;  /* 0x0000002e00897308 */ /* 0x0003e20000000800 */
[----:B------:R-:W-:Y:S01]  /*5090*/  FADD R120, R120, -R43 ;  /* 0x8000002b78787221 */ /* 0x000fe20000000000 */
[----:B0-----:R-:W-:Y:S01]  /*50a0*/  F2FP.SATFINITE.E4M3.F32.PACK_AB_MERGE_C R51, R101, R55, RZ ;  /* 0x000000376533723e */ /* 0x001fe200048070ff */
[----:B------:R-:W-:-:S05]  /*50b0*/  FMUL R112, R112, 1.4426950216293334961 ;  /* 0x3fb8aa3b70707820 */ /* 0x000fca0000400000 */
[----:B------:R-:W0:Y:S01]  /*50c0*/  MUFU.EX2 R118, R118 ;  /* 0x0000007600767308 */ /* 0x000e220000000800 */
[----:B-1----:R-:W-:Y:S01]  /*50d0*/  FMUL R46, R113, 1.4426950216293334961 ;  /* 0x3fb8aa3b712e7820 */ /* 0x002fe20000400000 */
[----:B------:R-:W-:Y:S01]  /*50e0*/  FADD R102, R102, R117 ;  /* 0x0000007566667221 */ /* 0x000fe20000000000 */
[--C-:B------:R-:W-:Y:S01]  /*50f0*/  FADD R122, R122, -R42.reuse ;  /* 0x8000002a7a7a7221 */ /* 0x100fe20000000000 */
[----:B------:R-:W-:Y:S01]  /*5100*/  F2FP.F16.E4M3.UNPACK_B R77, R58 ;  /* 0x0000003aff4d723e */ /* 0x000fe200020006ff */
[----:B---3--:R-:W-:Y:S01]  /*5110*/  FADD R109, R130, R109 ;  /* 0x0000006d826d7221 */ /* 0x008fe20000000000 */
[----:B------:R-:W-:Y:S01]  /*5120*/  FADD R156, R156, -R42 ;  /* 0x8000002a9c9c7221 */ /* 0x000fe20000000000 */
[----:B----4-:R-:W-:Y:S01]  /*5130*/  F2FP.SATFINITE.E4M3.F32.PACK_AB_MERGE_C R58, R75, R59, RZ ;  /* 0x0000003b4b3a723e */ /* 0x010fe200048070ff */
[----:B------:R-:W-:Y:S01]  /*5140*/  FMUL R120, R120, 1.4426950216293334961 ;  /* 0x3fb8aa3b78787820 */ /* 0x000fe20000400000 */
[----:B-----5:R-:W-:Y:S01]  /*5150*/  F2FP.SATFINITE.E4M3.F32.PACK_AB_MERGE_C R113, R44, R45, RZ ;  /* 0x0000002d2c71723e */ /* 0x020fe200048070ff */
[----:B------:R-:W-:Y:S01]  /*5160*/  MUFU.EX2 R47, R47 ;  /* 0x0000002f002f7308 */ /* 0x000fe20000000800 */
[----:B------:R-:W-:Y:S01]  /*5170*/  F2FP.F16.E4M3.UNPACK_B R50, R50 ;  /* 0x00000032ff32723e */ /* 0x000fe200020006ff */
[----:B------:R-:W-:Y:S01]  /*5180*/  FADD R102, R55, R102 ;  /* 0x0000006637667221 */ /* 0x000fe20000000000 */
[----:B------:R-:W-:-:S02]  /*5190*/  F2FP.F16.E4M3.UNPACK_B R51, R51 ;  /* 0x00000033ff33723e */ /* 0x000fc400020006ff */
[----:B--2---:R-:W-:Y:S01]  /*51a0*/  F2FP.SATFINITE.E4M3.F32.PACK_AB_MERGE_C R66, R136, R74, RZ ;  /* 0x0000004a8842723e */ /* 0x004fe200048070ff */
[----:B------:R-:W-:Y:S01]  /*51b0*/  FADD R109, R134, R109 ;  /* 0x0000006d866d7221 */ /* 0x000fe20000000000 */
[----:B------:R-:W-:Y:S01]  /*51c0*/  LOP3.LUT R114, R103, 0x30, R114, 0x78, !PT ;  /* 0x0000003067727812 */ /* 0x000fe200078e7872 */
[----:B------:R-:W1:Y:S01]  /*51d0*/  MUFU.EX2 R46, R46 ;  /* 0x0000002e002e7308 */ /* 0x000e620000000800 */
[----:B------:R-:W-:Y:S01]  /*51e0*/  FMUL R103, R122, 1.4426950216293334961 ;  /* 0x3fb8aa3b7a677820 */ /* 0x000fe20000400000 */
[----:B------:R-:W-:Y:S01]  /*51f0*/  FMUL R54, R156, 1.4426950216293334961 ;  /* 0x3fb8aa3b9c367820 */ /* 0x000fe20000400000 */
[----:B------:R-:W-:Y:S01]  /*5200*/  F2FP.F16.E4M3.UNPACK_B R58, R58 ;  /* 0x0000003aff3a723e */ /* 0x000fe200020006ff */
[----:B------:R-:W-:Y:S01]  /*5210*/  FADD R57, R57, -R42 ;  /* 0x8000002a39397221 */ /* 0x000fe20000000000 */
[----:B------:R-:W-:-:S03]  /*5220*/  F2FP.F16.E4M3.UNPACK_B R113, R113 ;  /* 0x00000071ff71723e */ /* 0x000fc600020006ff */
[----:B------:R-:W-:Y:S01]  /*5230*/  MUFU.EX2 R135, R112 ;  /* 0x0000007000877308 */ /* 0x000fe20000000800 */
[----:B------:R-:W-:Y:S01]  /*5240*/  SEL R156, R50, R51, !P0 ;  /* 0x00000033329c7207 */ /* 0x000fe20004000000 */
[----:B------:R-:W-:Y:S01]  /*5250*/  FADD R108, R108, R109 ;  /* 0x0000006d6c6c7221 */ /* 0x000fe20000000000 */
[----:B------:R-:W-:Y:S02]  /*5260*/  SEL R51, R51, R50, !P0 ;  /* 0x0000003233337207 */ /* 0x000fe40004000000 */
[----:B------:R-:W-:-:S03]  /*5270*/  F2FP.SATFINITE.E4M3.F32.PACK_AB_MERGE_C R50, R130, R128, RZ ;  /* 0x000000808232723e */ /* 0x000fc600048070ff */
[----:B------:R2:W-:Y:S01]  /*5280*/  MUFU.EX2 R112, R120 ;  /* 0x0000007800707308 */ /* 0x0005e20000000800 */
[----:B------:R-:W-:Y:S02]  /*5290*/  SEL R119, R58, R113, !P0 ;  /* 0x000000713a777207 */ /* 0x000fe40004000000 */
[----:B------:R-:W-:Y:S01]  /*52a0*/  SEL R121, R113, R58, !P0 ;  /* 0x0000003a71797207 */ /* 0x000fe20004000000 */
[----:B------:R-:W-:Y:S01]  /*52b0*/  FMUL R58, R57, 1.4426950216293334961 ;  /* 0x3fb8aa3b393a7820 */ /* 0x000fe20000400000 */
[----:B--2---:R-:W-:Y:S01]  /*52c0*/  F2FP.F16.E4M3.UNPACK_B R120, R66 ;  /* 0x00000042ff78723e */ /* 0x004fe200020006ff */
[----:B------:R-:W-:Y:S02]  /*52d0*/  FADD R66, R101, R102 ;  /* 0x0000006665427221 */ /* 0x000fe40000000000 */
[----:B------:R-:W2:Y:S01]  /*52e0*/  MUFU.EX2 R103, R103 ;  /* 0x0000006700677308 */ /* 0x000ea20000000800 */
[----:B0-----:R-:W-:Y:S01]  /*52f0*/  F2FP.SATFINITE.E4M3.F32.PACK_AB_MERGE_C R57, R118, R137, RZ ;  /* 0x000000897639723e */ /* 0x001fe200048070ff */
[----:B------:R-:W-:Y:S01]  /*5300*/  FADD R137, R137, R108 ;  /* 0x0000006c89897221 */ /* 0x000fe20000000000 */
[----:B------:R-:W-:Y:S01]  /*5310*/  FADD R66, R59, R66 ;  /* 0x000000423b427221 */ /* 0x000fe20000000000 */
[----:B------:R-:W-:Y:S01]  /*5320*/  F2FP.F16.E4M3.UNPACK_B R50, R50 ;  /* 0x00000032ff32723e */ /* 0x000fe200020006ff */
[----:B------:R-:W-:Y:S01]  /*5330*/  FADD R100, R100, -R42 ;  /* 0x8000002a64647221 */ /* 0x000fe20000000000 */
[----:B------:R-:W-:Y:S01]  /*5340*/  FADD R108, R118, R137 ;  /* 0x00000089766c7221 */ /* 0x000fe20000000000 */
[----:B------:R-:W-:Y:S01]  /*5350*/  FADD R66, R75, R66 ;  /* 0x000000424b427221 */ /* 0x000fe20000000000 */
[----:B------:R-:W-:-:S02]  /*5360*/  SEL R110, R50, R77, !P0 ;  /* 0x0000004d326e7207 */ /* 0x000fc40004000000 */
[----:B------:R-:W-:Y:S01]  /*5370*/  SEL R77, R77, R50, !P0 ;  /* 0x000000324d4d7207 */ /* 0x000fe20004000000 */
[----:B------:R-:W-:Y:S01]  /*5380*/  FMUL R50, R100, 1.4426950216293334961 ;  /* 0x3fb8aa3b64327820 */ /* 0x000fe20000400000 */
[----:B-1----:R-:W-:Y:S01]  /*5390*/  F2FP.SATFINITE.E4M3.F32.PACK_AB_MERGE_C R100, R46, R47, RZ ;  /* 0x0000002f2e64723e */ /* 0x002fe200048070ff */
[----:B------:R-:W-:Y:S01]  /*53a0*/  FADD R45, R45, R66 ;  /* 0x000000422d2d7221 */ /* 0x000fe20000000000 */
[--C-:B------:R-:W-:Y:S01]  /*53b0*/  FADD R52, R52, -R43.reuse ;  /* 0x8000002b34347221 */ /* 0x100fe20000000000 */
[----:B------:R-:W-:Y:S01]  /*53c0*/  FADD R47, R47, R108 ;  /* 0x0000006c2f2f7221 */ /* 0x000fe20000000000 */
[--C-:B------:R-:W-:Y:S01]  /*53d0*/  FADD R158, R158, -R42.reuse ;  /* 0x8000002a9e9e7221 */ /* 0x100fe20000000000 */
[--C-:B------:R-:W-:Y:S01]  /*53e0*/  FADD R159, R159, -R42.reuse ;  /* 0x8000002a9f9f7221 */ /* 0x100fe20000000000 */
[--C-:B------:R-:W-:Y:S01]  /*53f0*/  FADD R63, R63, -R42.reuse ;  /* 0x8000002a3f3f7221 */ /* 0x100fe20000000000 */
[----:B------:R-:W-:Y:S01]  /*5400*/  FADD R49, R49, -R43 ;  /* 0x8000002b31317221 */ /* 0x000fe20000000000 */
[----:B------:R-:W-:Y:S01]  /*5410*/  FADD R90, R90, -R42 ;  /* 0x8000002a5a5a7221 */ /* 0x000fe20000000000 */
[----:B------:R-:W-:Y:S01]  /*5420*/  FMUL R52, R52, 1.4426950216293334961 ;  /* 0x3fb8aa3b34347820 */ /* 0x000fe20000400000 */
[----:B------:R-:W-:Y:S01]  /*5430*/  FADD R44, R44, R45 ;  /* 0x0000002d2c2c7221 */ /* 0x000fe20000000000 */
[----:B------:R-:W-:Y:S01]  /*5440*/  FADD R46, R46, R47 ;  /* 0x0000002f2e2e7221 */ /* 0x000fe20000000000 */
[----:B------:R-:W-:Y:S01]  /*5450*/  FMUL R53, R158, 1.4426950216293334961 ;  /* 0x3fb8aa3b9e357820 */ /* 0x000fe20000400000 */
[----:B------:R-:W-:Y:S01]  /*5460*/  FMUL R48, R159, 1.4426950216293334961 ;  /* 0x3fb8aa3b9f307820 */ /* 0x000fe20000400000 */
[----:B------:R-:W-:Y:S01]  /*5470*/  FMUL R63, R63, 1.4426950216293334961 ;  /* 0x3fb8aa3b3f3f7820 */ /* 0x000fe20000400000 */
[----:B------:R-:W-:Y:S01]  /*5480*/  FMUL R75, R49, 1.4426950216293334961 ;  /* 0x3fb8aa3b314b7820 */ /* 0x000fe20000400000 */
[----:B------:R0:W-:Y:S01]  /*5490*/  MUFU.EX2 R59, R52 ;  /* 0x00000034003b7308 */ /* 0x0001e20000000800 */
[----:B--2---:R-:W-:Y:S01]  /*54a0*/  FADD R49, R103, R44 ;  /* 0x0000002c67317221 */ /* 0x004fe20000000000 */
[----:B------:R-:W-:Y:S01]  /*54b0*/  FMUL R118, R90, 1.4426950216293334961 ;  /* 0x3fb8aa3b5a767820 */ /* 0x000fe20000400000 */
[----:B------:R-:W-:-:S02]  /*54c0*/  LOP3.LUT R44, R39, 0x50, RZ, 0x3c, !PT ;  /* 0x00000050272c7812 */ /* 0x000fc400078e3cff */
[----:B------:R-:W-:Y:S01]  /*54d0*/  F2FP.F16.E4M3.UNPACK_B R113, R57 ;  /* 0x00000039ff71723e */ /* 0x000fe200020006ff */
[--C-:B------:R-:W-:Y:S02]  /*54e0*/  FADD R57, R123, -R43.reuse ;  /* 0x8000002b7b397221 */ /* 0x100fe40000000000 */
[----:B------:R1:W-:Y:S01]  /*54f0*/  MUFU.EX2 R90, R63 ;  /* 0x0000003f005a7308 */ /* 0x0003e20000000800 */
[----:B0-----:R-:W-:Y:S01]  /*5500*/  FADD R52, R135, R46 ;  /* 0x0000002e87347221 */ /* 0x001fe20000000000 */
[----:B------:R-:W-:Y:S01]  /*5510*/  LOP3.LUT R46, R39, 0x60, RZ, 0x3c, !PT ;  /* 0x00000060272e7812 */ /* 0x000fe200078e3cff */
[----:B------:R-:W-:Y:S01]  /*5520*/  STS.U8 [R152+UR6+0x600], R132 ;  /* 0x0006008498007988 */ /* 0x000fe20008000006 */
[----:B------:R-:W-:-:S03]  /*5530*/  FADD R157, R157, -R43 ;  /* 0x8000002b9d9d7221 */ /* 0x000fc60000000000 */
[----:B------:R-:W-:Y:S01]  /*5540*/  STS.U8 [R152+UR6+0xa00], R143 ;  /* 0x000a008f98007988 */ /* 0x000fe20008000006 */
[----:B------:R-:W0:Y:S01]  /*5550*/  MUFU.EX2 R54, R54 ;  /* 0x0000003600367308 */ /* 0x000e220000000800 */
[----:B-1----:R-:W-:Y:S02]  /*5560*/  LOP3.LUT R63, R39, 0x70, RZ, 0x3c, !PT ;  /* 0x00000070273f7812 */ /* 0x002fe400078e3cff */
[----:B------:R-:W-:Y:S01]  /*5570*/  STS.U8 [R152+UR6+0xe00], R147 ;  /* 0x000e009398007988 */ /* 0x000fe20008000006 */
[----:B------:R-:W-:-:S04]  /*5580*/  F2FP.F16.E4M3.UNPACK_B R100, R100 ;  /* 0x00000064ff64723e */ /* 0x000fc800020006ff */
[----:B------:R-:W-:Y:S01]  /*5590*/  MUFU.EX2 R53, R53 ;  /* 0x0000003500357308 */ /* 0x000fe20000000800 */
[----:B------:R1:W-:Y:S01]  /*55a0*/  STS.U8 [R44+UR6+0x280], R131 ;  /* 0x000280832c007988 */ /* 0x0003e20008000006 */
[----:B------:R-:W-:-:S03]  /*55b0*/  FMUL R57, R57, 1.4426950216293334961 ;  /* 0x3fb8aa3b39397820 */ /* 0x000fc60000400000 */
[----:B------:R-:W-:Y:S03]  /*55c0*/  STS.U8 [R44+UR6+0x680], R133 ;  /* 0x000680852c007988 */ /* 0x000fe60008000006 */
[----:B------:R-:W2:Y:S01]  /*55d0*/  MUFU.EX2 R48, R48 ;  /* 0x0000003000307308 */ /* 0x000ea20000000800 */
[----:B------:R-:W-:Y:S04]  /*55e0*/  STS.U8 [R44+UR6+0xa80], R144 ;  /* 0x000a80902c007988 */ /* 0x000fe80008000006 */
[----:B------:R-:W-:Y:S01]  /*55f0*/  STS.U8 [R44+UR6+0xe80], R148 ;  /* 0x000e80942c007988 */ /* 0x000fe20008000006 */
[----:B------:R-:W-:-:S03]  /*5600*/  FMUL R157, R157, 1.4426950216293334961 ;  /* 0x3fb8aa3b9d9d7820 */ /* 0x000fc60000400000 */
[----:B------:R-:W-:Y:S04]  /*5610*/  STS.U8 [R46+UR6+0x300], R129 ;  /* 0x000300812e007988 */ /* 0x000fe80008000006 */
[----:B------:R-:W-:Y:S04]  /*5620*/  STS.U8 [R46+UR6+0x700], R141 ;  /* 0x0007008d2e007988 */ /* 0x000fe80008000006 */
[----:B------:R-:W-:Y:S04]  /*5630*/  STS.U8 [R46+UR6+0xb00], R145 ;  /* 0x000b00912e007988 */ /* 0x000fe80008000006 */
[----:B------:R-:W-:Y:S04]  /*5640*/  STS.U8 [R46+UR6+0xf00], R149 ;  /* 0x000f00952e007988 */ /* 0x000fe80008000006 */
[----:B------:R-:W-:Y:S04]  /*5650*/  STS.U8 [R63+UR6+0x380], R127 ;  /* 0x0003807f3f007988 */ /* 0x000fe80008000006 */
[----:B------:R-:W-:Y:S04]  /*5660*/  STS.U8 [R63+UR6+0x780], R142 ;  /* 0x0007808e3f007988 */ /* 0x000fe80008000006 */
[----:B------:R-:W-:Y:S04]  /*5670*/  STS.U8 [R63+UR6+0xb80], R146 ;  /* 0x000b80923f007988 */ /* 0x000fe80008000006 */
[----:B------:R3:W-:Y:S01]  /*5680*/  STS.U8 [R63+UR6+0xf80], R150 ;  /* 0x000f80963f007988 */ /* 0x0007e20008000006 */
[----:B------:R-:W-:Y:S01]  /*5690*/  SEL R122, R113, R100, !P0 ;  /* 0x00000064717a7207 */ /* 0x000fe20004000000 */
[----:B------:R-:W-:Y:S01]  /*56a0*/  BAR.SYNC.DEFER_BLOCKING 0x0 ;  /* 0x0000000000007b1d */ /* 0x000fe20000010000 */
[----:B------:R-:W-:-:S05]  /*56b0*/  SEL R123, R100, R113, !P0 ;  /* 0x00000071647b7207 */ /* 0x000fca0004000000 */
[----:B------:R-:W4:Y:S01]  /*56c0*/  MUFU.EX2 R113, R57 ;  /* 0x0000003900717308 */ /* 0x000f220000000800 */
[----:B0-----:R-:W-:-:S07]  /*56d0*/  F2FP.SATFINITE.E4M3.F32.PACK_AB_MERGE_C R100, R54, R103, RZ ;  /* 0x000000673664723e */ /* 0x001fce00048070ff */
[----:B------:R-:W0:Y:S01]  /*56e0*/  MUFU.EX2 R57, R157 ;  /* 0x0000009d00397308 */ /* 0x000e220000000800 */
[----:B--2---:R-:W-:-:S07]  /*56f0*/  F2FP.SATFINITE.E4M3.F32.PACK_AB_MERGE_C R124, R48, R53, RZ ;  /* 0x00000035307c723e */ /* 0x004fce00048070ff */
[----:B------:R-:W-:Y:S08]  /*5700*/  MUFU.EX2 R50, R50 ;  /* 0x0000003200327308 */ /* 0x000ff00000000800 */
[----:B------:R-:W2:Y:S01]  /*5710*/  MUFU.EX2 R58, R58 ;  /* 0x0000003a003a7308 */ /* 0x000ea20000000800 */
[--C-:B------:R-:W-:Y:S01]  /*5720*/  FADD R64, R64, -R43.reuse ;  /* 0x8000002b40407221 */ /* 0x100fe20000000000 */
[----:B------:R-:W-:Y:S01]  /*5730*/  FADD R65, R65, -R43 ;  /* 0x8000002b41417221 */ /* 0x000fe20000000000 */
[----:B------:R-:W-:Y:S01]  /*5740*/  F2FP.F16.E4M3.UNPACK_B R100, R100 ;  /* 0x00000064ff64723e */ /* 0x000fe200020006ff */
[----:B------:R-:W-:-:S04]  /*5750*/  FADD R95, R95, -R42 ;  /* 0x8000002a5f5f7221 */ /* 0x000fc80000000000 */
[----:B------:R-:W5:Y:S01]  /*5760*/  MUFU.EX2 R75, R75 ;  /* 0x0000004b004b7308 */ /* 0x000f620000000800 */
[----:B------:R-:W-:Y:S01]  /*5770*/  F2FP.F16.E4M3.UNPACK_B R159, R124 ;  /* 0x0000007cff9f723e */ /* 0x000fe200020006ff */
[----:B------:R-:W-:Y:S01]  /*5780*/  FMUL R64, R64, 1.4426950216293334961 ;  /* 0x3fb8aa3b40407820 */ /* 0x000fe20000400000 */
[----:B------:R-:W-:Y:S01]  /*5790*/  FMUL R65, R65, 1.4426950216293334961 ;  /* 0x3fb8aa3b41417820 */ /* 0x000fe20000400000 */
[----:B------:R-:W-:Y:S01]  /*57a0*/  FADD R94, R94, -R42 ;  /* 0x8000002a5e5e7221 */ /* 0x000fe20000000000 */
[----:B------:R-:W-:Y:S01]  /*57b0*/  SEL R124, R100, R159, !P0 ;  /* 0x0000009f647c7207 */ /* 0x000fe20004000000 */
[----:B------:R-:W3:Y:S01]  /*57c0*/  LDSM.16.M88.4 R44, [R114+UR6] ;  /* 0x00000006722c783b */ /* 0x000ee20008000200 */
[----:B------:R-:W-:Y:S01]  /*57d0*/  SEL R126, R159, R100, !P0 ;  /* 0x000000649f7e7207 */ /* 0x000fe20004000000 */
[----:B------:R-:W-:Y:S01]  /*57e0*/  MUFU.EX2 R137, R64 ;  /* 0x0000004000897308 */ /* 0x000fe20000000800 */
[----:B----4-:R-:W-:Y:S02]  /*57f0*/  F2FP.SATFINITE.E4M3.F32.PACK_AB_MERGE_C R100, R113, R135, RZ ;  /* 0x000000877164723e */ /* 0x010fe400048070ff */
[----:B0-----:R-:W-:-:S02]  /*5800*/  F2FP.SATFINITE.E4M3.F32.PACK_AB_MERGE_C R117, R57, R112, RZ ;  /* 0x000000703975723e */ /* 0x001fc400048070ff */
[----:B--2---:R-:W-:-:S03]  /*5810*/  F2FP.SATFINITE.E4M3.F32.PACK_AB_MERGE_C R55, R58, R50, RZ ;  /* 0x000000323a37723e */ /* 0x004fc600048070ff */
[----:B------:R-:W0:Y:S01]  /*5820*/  MUFU.EX2 R135, R65 ;  /* 0x0000004100877308 */ /* 0x000e220000000800 */
[----:B------:R-:W-:Y:S02]  /*5830*/  F2FP.F16.E4M3.UNPACK_B R100, R100 ;  /* 0x00000064ff64723e */ /* 0x000fe400020006ff */
[----:B------:R-:W-:Y:S01]  /*5840*/  F2FP.F16.E4M3.UNPACK_B R117, R117 ;  /* 0x00000075ff75723e */ /* 0x000fe200020006ff */
[----:B------:R-:W-:Y:S01]  /*5850*/  FMUL R95, R95, 1.4426950216293334961 ;  /* 0x3fb8aa3b5f5f7820 */ /* 0x000fe20000400000 */
[----:B------:R-:W-:Y:S01]  /*5860*/  F2FP.F16.E4M3.UNPACK_B R55, R55 ;  /* 0x00000037ff37723e */ /* 0x000fe200020006ff */
[----:B------:R-:W-:Y:S01]  /*5870*/  FMUL R94, R94, 1.4426950216293334961 ;  /* 0x3fb8aa3b5e5e7820 */ /* 0x000fe20000400000 */
[----:B-----5:R-:W-:Y:S01]  /*5880*/  F2FP.SATFINITE.E4M3.F32.PACK_AB_MERGE_C R39, R75, R59, RZ ;  /* 0x0000003b4b27723e */ /* 0x020fe200048070ff */
[--C-:B------:R-:W-:Y:S01]  /*5890*/  FADD R93, R93, -R43.reuse ;  /* 0x8000002b5d5d7221 */ /* 0x100fe20000000000 */
[----:B------:R-:W-:Y:S01]  /*58a0*/  SEL R128, R100, R117, !P0 ;  /* 0x0000007564807207 */ /* 0x000fe20004000000 */
[--C-:B------:R-:W-:Y:S01]  /*58b0*/  FADD R91, R91, -R43.reuse ;  /* 0x8000002b5b5b7221 */ /* 0x100fe20000000000 */
[----:B------:R-:W-:Y:S01]  /*58c0*/  SEL R130, R117, R100, !P0 ;  /* 0x0000006475827207 */ /* 0x000fe20004000000 */
[--C-:B------:R-:W-:Y:S01]  /*58d0*/  FADD R62, R62, -R43.reuse ;  /* 0x8000002b3e3e7221 */ /* 0x100fe20000000000 */
[----:B------:R-:W-:Y:S01]  /*58e0*/  FADD R61, R61, -R43 ;  /* 0x8000002b3d3d7221 */ /* 0x000fe20000000000 */
[----:B------:R-:W-:Y:S01]  /*58f0*/  SEL R100, R55, R120, !P0 ;  /* 0x0000007837647207 */ /* 0x000fe20004000000 */
[----:B------:R-:W-:Y:S01]  /*5900*/  MUFU.EX2 R134, R95 ;  /* 0x0000005f00867308 */ /* 0x000fe20000000800 */
[----:B------:R-:W-:Y:S01]  /*5910*/  SEL R102, R120, R55, !P0 ;  /* 0x0000003778667207 */ /* 0x000fe20004000000 */
[----:B------:R-:W-:Y:S01]  /*5920*/  FMUL R93, R93, 1.4426950216293334961 ;  /* 0x3fb8aa3b5d5d7820 */ /* 0x000fe20000400000 */
[----:B------:R-:W-:Y:S01]  /*5930*/  F2FP.F16.E4M3.UNPACK_B R109, R39 ;  /* 0x00000027ff6d723e */ /* 0x000fe200020006ff */
[----:B------:R-:W-:Y:S01]  /*5940*/  FMUL R91, R91, 1.4426950216293334961 ;  /* 0x3fb8aa3b5b5b7820 */ /* 0x000fe20000400000 */
[----:B------:R-:W-:Y:S01]  /*5950*/  FMUL R62, R62, 1.4426950216293334961 ;  /* 0x3fb8aa3b3e3e7820 */ /* 0x000fe20000400000 */
[----:B------:R-:W-:-:S02]  /*5960*/  FMUL R61, R61, 1.4426950216293334961 ;  /* 0x3fb8aa3b3d3d7820 */ /* 0x000fc40000400000 */
[----:B------:R-:W-:Y:S01]  /*5970*/  MUFU.EX2 R120, R94 ;  /* 0x0000005e00787308 */ /* 0x000fe20000000800 */
[----:B------:R-:W-:Y:S01]  /*5980*/  FADD R39, -R43, R41 ;  /* 0x000000292b277221 */ /* 0x000fe20000000100 */
[----:B------:R-:W-:Y:S01]  /*5990*/  LOP3.LUT R41, R88, 0x1, RZ, 0x3c, !PT ;  /* 0x0000000158297812 */ /* 0x000fe200078e3cff */
[----:B------:R-:W-:-:S05]  /*59a0*/  FADD R2, -R42, R2 ;  /* 0x000000022a027221 */ /* 0x000fca0000000100 */
[----:B------:R-:W2:Y:S01]  /*59b0*/  MUFU.EX2 R118, R118 ;  /* 0x0000007600767308 */ /* 0x000ea20000000800 */
[----:B0-----:R-:W-:Y:S01]  /*59c0*/  F2FP.SATFINITE.E4M3.F32.PACK_AB_MERGE_C R55, R135, R137, RZ ;  /* 0x000000898737723e */ /* 0x001fe200048070ff */
[----:B------:R-:W-:Y:S01]  /*59d0*/  SHFL.IDX PT, R141, R111, R88, 0x1f ;  /* 0x00001f586f8d7589 */ /* 0x000fe200000e0000 */
[----:B------:R-:W-:Y:S01]  /*59e0*/  FMUL R2, R2, 1.4426950216293334961 ;  /* 0x3fb8aa3b02027820 */ /* 0x000fe20000400000 */
[----:B------:R-:W-:Y:S02]  /*59f0*/  FMUL R39, R39, 1.4426950216293334961 ;  /* 0x3fb8aa3b27277820 */ /* 0x000fe40000400000 */
[----:B------:R-:W-:Y:S02]  /*5a00*/  SHFL.IDX PT, R138, R138, R88, 0x1f ;  /* 0x00001f588a8a7589 */ /* 0x000fe400000e0000 */
[----:B------:R-:W-:Y:S02]  /*5a10*/  MUFU.EX2 R117, R93 ;  /* 0x0000005d00757308 */ /* 0x000fe40000000800 */
[----:B------:R-:W-:Y:S04]  /*5a20*/  SHFL.IDX PT, R132, R156, R88, 0x1f ;  /* 0x00001f589c847589 */ /* 0x000fe800000e0000 */
[----:B------:R0:W-:Y:S02]  /*5a30*/  SHFL.IDX PT, R127, R110, R88, 0x1f ;  /* 0x00001f586e7f7589 */ /* 0x0001e400000e0000 */
[----:B-1----:R-:W3:Y:S02]  /*5a40*/  MUFU.EX2 R131, R91 ;  /* 0x0000005b00837308 */ /* 0x002ee40000000800 */
[----:B------:R-:W1:Y:S04]  /*5a50*/  SHFL.IDX PT, R140, R140, R41, 0x1f ;  /* 0x00001f298c8c7589 */ /* 0x000e6800000e0000 */
[----:B------:R-:W4:Y:S02]  /*5a60*/  SHFL.IDX PT, R139, R139, R41, 0x1f ;  /* 0x00001f298b8b7589 */ /* 0x000f2400000e0000 */
[----:B------:R5:W-:Y:S02]  /*5a70*/  MUFU.EX2 R101, R62 ;  /* 0x0000003e00657308 */ /* 0x000be40000000800 */
[----:B------:R-:W4:Y:S04]  /*5a80*/  SHFL.IDX PT, R133, R51, R41, 0x1f ;  /* 0x00001f2933857589 */ /* 0x000f2800000e0000 */
[----:B------:R1:W4:Y:S02]  /*5a90*/  SHFL.IDX PT, R129, R77, R41, 0x1f ;  /* 0x00001f294d817589 */ /* 0x00032400000e0000 */
[----:B------:R0:W1:Y:S01]  /*5aa0*/  MUFU.EX2 R103, R61 ;  /* 0x0000003d00677308 */ /* 0x0000620000000800 */
[----:B-----5:R-:W-:Y:S01]  /*5ab0*/  F2FP.F16.E4M3.UNPACK_B R62, R55 ;  /* 0x00000037ff3e723e */ /* 0x020fe200020006ff */
[----:B------:R-:W-:Y:S01]  /*5ac0*/  FADD R54, R54, R49 ;  /* 0x0000003136367221 */ /* 0x000fe20000000000 */
[----:B--2---:R-:W-:-:S02]  /*5ad0*/  F2FP.SATFINITE.E4M3.F32.PACK_AB_MERGE_C R64, R90, R118, RZ ;  /* 0x000000765a40723e */ /* 0x004fc400048070ff */
[----:B------:R-:W-:Y:S02]  /*5ae0*/  SEL R108, R109, R62, !P0 ;  /* 0x0000003e6d6c7207 */ /* 0x000fe40004000000 */
[----:B------:R-:W-:Y:S01]  /*5af0*/  SEL R109, R62, R109, !P0 ;  /* 0x0000006d3e6d7207 */ /* 0x000fe20004000000 */
[----:B------:R-:W2:Y:S01]  /*5b00*/  MUFU.EX2 R2, R2 ;  /* 0x0000000200027308 */ /* 0x000ea20000000800 */
[----:B------:R-:W-:Y:S01]  /*5b10*/  F2FP.SATFINITE.E4M3.F32.PACK_AB_MERGE_C R62, R120, R134, RZ ;  /* 0x00000086783e723e */ /* 0x000fe200048070ff */
[----:B------:R-:W-:-:S06]  /*5b20*/  FADD R49, R113, R52 ;  /* 0x0000003471317221 */ /* 0x000fcc0000000000 */
[----:B------:R-:W5:Y:S01]  /*5b30*/  MUFU.EX2 R39, R39 ;  /* 0x0000002700277308 */ /* 0x000f620000000800 */
[----:B------:R-:W-:Y:S02]  /*5b40*/  F2FP.F16.E4M3.UNPACK_B R62, R62 ;  /* 0x0000003eff3e723e */ /* 0x000fe400020006ff */
[----:B------:R-:W-:Y:S01]  /*5b50*/  F2FP.F16.E4M3.UNPACK_B R113, R64 ;  /* 0x00000040ff71723e */ /* 0x000fe200020006ff */
[----:B0-----:R-:W-:Y:S01]  /*5b60*/  FADD R61, R53, R54 ;  /* 0x00000036353d7221 */ /* 0x001fe20000000000 */
[----:B---3--:R-:W-:Y:S01]  /*5b70*/  F2FP.SATFINITE.E4M3.F32.PACK_AB_MERGE_C R63, R131, R117, RZ ;  /* 0x00000075833f723e */ /* 0x008fe200048070ff */
[----:B------:R-:W0:Y:S01]  /*5b80*/  LDSM.16.M88.4 R52, [R114+UR6+0x400] ;  /* 0x000400067234783b */ /* 0x000e220008000200 */
[----:B-1----:R-:W-:Y:S02]  /*5b90*/  F2FP.SATFINITE.E4M3.F32.PACK_AB_MERGE_C R65, R103, R101, RZ ;  /* 0x000000656741723e */ /* 0x002fe400048070ff */
[----:B------:R-:W-:Y:S01]  /*5ba0*/  SEL R110, R62, R113, !P0 ;  /* 0x000000713e6e7207 */ /* 0x000fe20004000000 */
[----:B------:R-:W-:Y:S01]  /*5bb0*/  FADD R61, R48, R61 ;  /* 0x0000003d303d7221 */ /* 0x000fe20000000000 */
[----:B------:R-:W-:Y:S01]  /*5bc0*/  SEL R113, R113, R62, !P0 ;  /* 0x0000003e71717207 */ /* 0x000fe20004000000 */
[----:B------:R-:W-:Y:S01]  /*5bd0*/  FADD R62, R112, R49 ;  /* 0x00000031703e7221 */ /* 0x000fe20000000000 */
[----:B------:R-:W-:Y:S01]  /*5be0*/  F2FP.F16.E4M3.UNPACK_B R63, R63 ;  /* 0x0000003fff3f723e */ /* 0x000fe200020006ff */
[----:B------:R-:W-:Y:S01]  /*5bf0*/  FADD R56, R56, -R42 ;  /* 0x8000002a38387221 */ /* 0x000fe20000000000 */
[----:B------:R-:W-:Y:S01]  /*5c00*/  F2FP.F16.E4M3.UNPACK_B R64, R65 ;  /* 0x00000041ff40723e */ /* 0x000fe200020006ff */
[----:B------:R-:W-:Y:S01]  /*5c10*/  FADD R94, R57, R62 ;  /* 0x0000003e395e7221 */ /* 0x000fe20000000000 */
[----:B------:R-:W-:Y:S01]  /*5c20*/  FADD R91, R50, R61 ;  /* 0x0000003d325b7221 */ /* 0x000fe20000000000 */
[----:B------:R-:W-:Y:S01]  /*5c30*/  FMUL R93, R56, 1.4426950216293334961 ;  /* 0x3fb8aa3b385d7820 */ /* 0x000fe20000400000 */
[----:B------:R-:W-:Y:S01]  /*5c40*/  SEL R111, R63, R64, !P0 ;  /* 0x000000403f6f7207 */ /* 0x000fe20004000000 */
[----:B------:R-:W-:Y:S01]  /*5c50*/  FADD R77, R60, -R42 ;  /* 0x8000002a3c4d7221 */ /* 0x000fe20000000000 */
[----:B------:R-:W-:Y:S01]  /*5c60*/  SEL R112, R64, R63, !P0 ;  /* 0x0000003f40707207 */ /* 0x000fe20004000000 */
[----:B------:R-:W1:Y:S01]  /*5c70*/  LDSM.16.M88.4 R48, [R114+UR6+0x800] ;  /* 0x000800067230783b */ /* 0x000e620008000200 */
[----:B------:R-:W-:Y:S01]  /*5c80*/  F2FP.F16.E4M3.UNPACK_B R56, R44 ;  /* 0x0000002cff38723e */ /* 0x000fe200020006ff */
[C---:B--2---:R-:W-:Y:S01]  /*5c90*/  FMUL R60, R2.reuse, R96 ;  /* 0x00000060023c7220 */ /* 0x044fe20000400000 */
[----:B------:R-:W-:Y:S01]  /*5ca0*/  F2FP.F16.E4M3.UNPACK_B R57, R45 ;  /* 0x0000002dff39723e */ /* 0x000fe200020006ff */
[----:B------:R-:W-:Y:S01]  /*5cb0*/  FMUL R61, R2, R97 ;  /* 0x00000061023d7220 */ /* 0x000fe20000400000 */
[C---:B-----5:R-:W-:Y:S01]  /*5cc0*/  FMUL R62, R39.reuse, R98 ;  /* 0x00000062273e7220 */ /* 0x060fe20000400000 */
[----:B------:R-:W-:Y:S01]  /*5cd0*/  FMUL R63, R39, R99 ;  /* 0x00000063273f7220 */ /* 0x000fe20000400000 */
[----:B------:R-:W-:-:S02]  /*5ce0*/  SEL R64, R141, R140, !P1 ;  /* 0x0000008c8d407207 */ /* 0x000fc40004800000 */
[----:B----4-:R-:W-:Y:S02]  /*5cf0*/  SEL R65, R138, R139, !P1 ;  /* 0x0000008b8a417207 */ /* 0x010fe40004800000 */
[----:B------:R-:W-:Y:S02]  /*5d00*/  SEL R66, R132, R133, !P1 ;  /* 0x0000008584427207 */ /* 0x000fe40004800000 */
[----:B------:R-:W-:Y:S01]  /*5d10*/  SEL R67, R127, R129, !P1 ;  /* 0x000000817f437207 */ /* 0x000fe20004800000 */
[----:B------:R-:W-:Y:S01]  /*5d20*/  FADD R96, R59, R94 ;  /* 0x0000005e3b607221 */ /* 0x000fe20000000000 */
[----:B------:R-:W-:-:S05]  /*5d30*/  FADD R97, R58, R91 ;  /* 0x0000005b3a617221 */ /* 0x000fca0000000000 */
[C---:B------:R-:W-:Y:S01]  /*5d40*/  HMMA.16816.F32 R60, R64.reuse, R56, R60 ;  /* 0x00000038403c723c */ /* 0x040fe2000000183c */
[----:B------:R-:W2:Y:S01]  /*5d50*/  LDSM.16.M88.4 R56, [R114+UR6+0xc00] ;  /* 0x000c00067238783b */ /* 0x000ea20008000200 */
[----:B------:R-:W-:Y:S01]  /*5d60*/  FMUL R77, R77, 1.4426950216293334961 ;  /* 0x3fb8aa3b4d4d7820 */ /* 0x000fe20000400000 */
[--C-:B------:R-:W-:Y:S01]  /*5d70*/  FADD R76, R76, -R42.reuse ;  /* 0x8000002a4c4c7221 */ /* 0x100fe20000000000 */
[----:B------:R-:W-:Y:S01]  /*5d80*/  FADD R72, R72, -R42 ;  /* 0x8000002a48487221 */ /* 0x000fe20000000000 */
[----:B------:R-:W-:Y:S01]  /*5d90*/  FADD R73, R73, -R43 ;  /* 0x8000002b49497221 */ /* 0x000fe20000000000 */
[----:B------:R3:W-:Y:S01]  /*5da0*/  MUFU.EX2 R94, R77 ;  /* 0x0000004d005e7308 */ /* 0x0007e20000000800 */
[----:B------:R-:W-:Y:S01]  /*5db0*/  FMUL R95, R76, 1.4426950216293334961 ;  /* 0x3fb8aa3b4c5f7820 */ /* 0x000fe20000400000 */
[----:B------:R-:W-:Y:S01]  /*5dc0*/  FADD R96, R75, R96 ;  /* 0x000000604b607221 */ /* 0x000fe20000000000 */
[----:B------:R-:W-:Y:S01]  /*5dd0*/  FMUL R91, R72, 1.4426950216293334961 ;  /* 0x3fb8aa3b485b7820 */ /* 0x000fe20000400000 */
[----:B------:R-:W-:Y:S01]  /*5de0*/  FADD R98, R74, R97 ;  /* 0x000000614a627221 */ /* 0x000fe20000000000 */
[----:B------:R-:W-:Y:S01]  /*5df0*/  FMUL R99, R73, 1.4426950216293334961 ;  /* 0x3fb8aa3b49637820 */ /* 0x000fe20000400000 */
[----:B0-----:R-:W-:Y:S01]  /*5e00*/  F2FP.F16.E4M3.UNPACK_B R76, R52 ;  /* 0x00000034ff4c723e */ /* 0x001fe200020006ff */
[C---:B------:R-:W-:Y:S01]  /*5e10*/  FMUL R72, R2.reuse, R84 ;  /* 0x0000005402487220 */ /* 0x040fe20000400000 */
[----:B------:R-:W-:Y:S01]  /*5e20*/  FMUL R73, R2, R85 ;  /* 0x0000005502497220 */ /* 0x000fe20000400000 */
[C---:B------:R-:W-:Y:S01]  /*5e30*/  FMUL R74, R39.reuse, R86 ;  /* 0x00000056274a7220 */ /* 0x040fe20000400000 */
[----:B------:R-:W-:Y:S01]  /*5e40*/  FMUL R75, R39, R87 ;  /* 0x00000057274b7220 */ /* 0x000fe20000400000 */
[----:B---3--:R-:W-:Y:S01]  /*5e50*/  F2FP.F16.E4M3.UNPACK_B R77, R53 ;  /* 0x00000035ff4d723e */ /* 0x008fe200020006ff */
[--C-:B------:R-:W-:Y:S01]  /*5e60*/  FADD R79, R79, -R43.reuse ;  /* 0x8000002b4f4f7221 */ /* 0x100fe20000000000 */
[----:B------:R-:W-:Y:S01]  /*5e70*/  FADD R78, R78, -R43 ;  /* 0x8000002b4e4e7221 */ /* 0x000fe20000000000 */
[----:B------:R-:W-:Y:S01]  /*5e80*/  FADD R137, R137, R96 ;  /* 0x0000006089897221 */ /* 0x000fe20000000000 */
[----:B-1----:R-:W-:Y:S01]  /*5e90*/  F2FP.F16.E4M3.UNPACK_B R96, R48 ;  /* 0x00000030ff60723e */ /* 0x002fe200020006ff */
[----:B------:R-:W-:Y:S01]  /*5ea0*/  FMUL R86, R79, 1.4426950216293334961 ;  /* 0x3fb8aa3b4f567820 */ /* 0x000fe20000400000 */
[----:B------:R-:W-:Y:S01]  /*5eb0*/  FMUL R87, R78, 1.4426950216293334961 ;  /* 0x3fb8aa3b4e577820 */ /* 0x000fe20000400000 */
[----:B------:R-:W-:Y:S01]  /*5ec0*/  HMMA.16816.F32 R72, R64, R76, R72 ;  /* 0x0000004c4048723c */ /* 0x000fe20000001848 */
[----:B------:R-:W-:Y:S01]  /*5ed0*/  F2FP.F16.E4M3.UNPACK_B R97, R49 ;  /* 0x00000031ff61723e */ /* 0x000fe200020006ff */
[C---:B------:R-:W-:Y:S01]  /*5ee0*/  FMUL R78, R39.reuse, R70 ;  /* 0x00000046274e7220 */ /* 0x040fe20000400000 */
[----:B------:R-:W-:-:S04]  /*5ef0*/  FMUL R79, R39, R71 ;  /* 0x00000047274f7220 */ /* 0x000fc80000400000 */
[C---:B------:R-:W-:Y:S01]  /*5f00*/  FMUL R76, R2.reuse, R68 ;  /* 0x00000044024c7220 */ /* 0x040fe20000400000 */
[C---:B------:R-:W-:Y:S01]  /*5f10*/  FMUL R77, R2.reuse, R69 ;  /* 0x00000045024d7220 */ /* 0x040fe20000400000 */
[----:B------:R-:W-:Y:S01]  /*5f20*/  FADD R155, R155, -R43 ;  /* 0x8000002b9b9b7221 */ /* 0x000fe20000000000 */
[C---:B------:R-:W-:Y:S01]  /*5f30*/  FMUL R80, R2.reuse, R80 ;  /* 0x0000005002507220 */ /* 0x040fe20000400000 */
[----:B------:R-:W-:Y:S01]  /*5f40*/  FMUL R82, R39, R82 ;  /* 0x0000005227527220 */ /* 0x000fe20000400000 */
[----:B------:R-:W-:Y:S01]  /*5f50*/  FMUL R81, R2, R81 ;  /* 0x0000005102517220 */ /* 0x000fe20000400000 */
[----:B------:R-:W-:Y:S01]  /*5f60*/  FMUL R84, R155, 1.4426950216293334961 ;  /* 0x3fb8aa3b9b547820 */ /* 0x000fe20000400000 */
[----:B------:R-:W-:Y:S01]  /*5f70*/  FMUL R83, R39, R83 ;  /* 0x0000005327537220 */ /* 0x000fe20000400000 */
[----:B------:R-:W-:Y:S01]  /*5f80*/  HMMA.16816.F32 R76, R64, R96, R76 ;  /* 0x00000060404c723c */ /* 0x000fe2000000184c */
[----:B------:R-:W-:Y:S06]  /*5f90*/  MUFU.EX2 R85, R99 ;  /* 0x0000006300557308 */ /* 0x000fec0000000800 */
[----:B--2---:R-:W-:-:S02]  /*5fa0*/  F2FP.F16.E4M3.UNPACK_B R96, R56 ;  /* 0x00000038ff60723e */ /* 0x004fc400020006ff */
[----:B------:R-:W-:Y:S01]  /*5fb0*/  F2FP.F16.E4M3.UNPACK_B R97, R57 ;  /* 0x00000039ff61723e */ /* 0x000fe200020006ff */
[----:B------:R-:W0:Y:S01]  /*5fc0*/  MUFU.EX2 R86, R86 ;  /* 0x0000005600567308 */ /* 0x000e220000000800 */
[----:B------:R-:W-:Y:S01]  /*5fd0*/  SEL R68, R140, R141, !P1 ;  /* 0x0000008d8c447207 */ /* 0x000fe20004800000 */
[----:B------:R-:W-:Y:S01]  /*5fe0*/  SHFL.IDX PT, R122, R122, R88, 0x1f ;  /* 0x00001f587a7a7589 */ /* 0x000fe200000e0000 */
[----:B------:R-:W-:Y:S02]  /*5ff0*/  SEL R69, R139, R138, !P1 ;  /* 0x0000008a8b457207 */ /* 0x000fe40004800000 */
[----:B------:R-:W-:Y:S01]  /*6000*/  SEL R70, R133, R132, !P1 ;  /* 0x0000008485467207 */ /* 0x000fe20004800000 */
[----:B------:R-:W-:Y:S02]  /*6010*/  HMMA.16816.F32 R64, R64, R96, R80 ;  /* 0x000000604040723c */ /* 0x000fe40000001850 */
[----:B------:R-:W-:Y:S01]  /*6020*/  MUFU.EX2 R87, R87 ;  /* 0x0000005700577308 */ /* 0x000fe20000000800 */
[----:B------:R-:W-:Y:S01]  /*6030*/  SEL R71, R129, R127, !P1 ;  /* 0x0000007f81477207 */ /* 0x000fe20004800000 */
[----:B------:R-:W-:Y:S01]  /*6040*/  SHFL.IDX PT, R96, R119, R88, 0x1f ;  /* 0x00001f5877607589 */ /* 0x000fe200000e0000 */
[----:B------:R-:W-:-:S02]  /*6050*/  F2FP.F16.E4M3.UNPACK_B R44, R44.H1 ;  /* 0x0000002cff2c723e */ /* 0x000fc400030006ff */
[----:B------:R-:W-:Y:S01]  /*6060*/  F2FP.F16.E4M3.UNPACK_B R45, R45.H1 ;  /* 0x0000002dff2d723e */ /* 0x000fe200030006ff */
[----:B------:R-:W-:Y:S02]  /*6070*/  SHFL.IDX PT, R124, R124, R88, 0x1f ;  /* 0x00001f587c7c7589 */ /* 0x000fe400000e0000 */
[----:B------:R-:W1:Y:S01]  /*6080*/  MUFU.EX2 R84, R84 ;  /* 0x0000005400547308 */ /* 0x000e620000000800 */
[----:B------:R-:W-:Y:S01]  /*6090*/  F2FP.F16.E4M3.UNPACK_B R52, R52.H1 ;  /* 0x00000034ff34723e */ /* 0x000fe200030006ff */
[----:B------:R-:W-:Y:S01]  /*60a0*/  SHFL.IDX PT, R128, R128, R88, 0x1f ;  /* 0x00001f5880807589 */ /* 0x000fe200000e0000 */
[----:B------:R-:W-:-:S03]  /*60b0*/  F2FP.F16.E4M3.UNPACK_B R53, R53.H1 ;  /* 0x00000035ff35723e */ /* 0x000fc600030006ff */
[----:B------:R-:W-:Y:S04]  /*60c0*/  SHFL.IDX PT, R121, R121, R41, 0x1f ;  /* 0x00001f2979797589 */ /* 0x000fe800000e0000 */
[----:B------:R-:W2:Y:S04]  /*60d0*/  SHFL.IDX PT, R123, R123, R41, 0x1f ;  /* 0x00001f297b7b7589 */ /* 0x000ea800000e0000 */
[----:B------:R-:W3:Y:S04]  /*60e0*/  SHFL.IDX PT, R126, R126, R41, 0x1f ;  /* 0x00001f297e7e7589 */ /* 0x000ee800000e0000 */
[----:B------:R-:W4:Y:S01]  /*60f0*/  SHFL.IDX PT, R130, R130, R41, 0x1f ;  /* 0x00001f2982827589 */ /* 0x000f2200000e0000 */
[----:B------:R-:W-:Y:S01]  /*6100*/  HMMA.16816.F32 R60, R68, R44, R60 ;  /* 0x0000002c443c723c */ /* 0x000fe2000000183c */
[----:B------:R-:W-:-:S02]  /*6110*/  F2FP.F16.E4M3.UNPACK_B R48, R48.H1 ;  /* 0x00000030ff30723e */ /* 0x000fc400030006ff */
[----:B------:R-:W-:-:S03]  /*6120*/  F2FP.F16.E4M3.UNPACK_B R49, R49.H1 ;  /* 0x00000031ff31723e */ /* 0x000fc600030006ff */
[C---:B------:R-:W-:Y:S01]  /*6130*/  HMMA.16816.F32 R72, R68.reuse, R52, R72 ;  /* 0x000000344448723c */ /* 0x040fe20000001848 */
[----:B------:R-:W-:Y:S01]  /*6140*/  FADD R81, R136, R98 ;  /* 0x0000006288517221 */ /* 0x000fe20000000000 */
[----:B------:R-:W-:Y:S01]  /*6150*/  FADD R80, R135, R137 ;  /* 0x0000008987507221 */ /* 0x000fe20000000000 */
[----:B0-----:R-:W-:Y:S02]  /*6160*/  F2FP.SATFINITE.E4M3.F32.PACK_AB_MERGE_C R44, R86, R85, RZ ;  /* 0x00000055562c723e */ /* 0x001fe400048070ff */
[----:B-1----:R-:W-:Y:S01]  /*6170*/  F2FP.SATFINITE.E4M3.F32.PACK_AB_MERGE_C R45, R84, R87, RZ ;  /* 0x00000057542d723e */ /* 0x002fe200048070ff */
[C---:B------:R-:W-:Y:S01]  /*6180*/  HMMA.16816.F32 R76, R68.reuse, R48, R76 ;  /* 0x00000030444c723c */ /* 0x040fe2000000184c */
[----:B------:R-:W-:Y:S02]  /*6190*/  F2FP.F16.E4M3.UNPACK_B R56, R56.H1 ;  /* 0x00000038ff38723e */ /* 0x000fe400030006ff */
[----:B------:R-:W-:Y:S01]  /*61a0*/  F2FP.F16.E4M3.UNPACK_B R57, R57.H1 ;  /* 0x00000039ff39723e */ /* 0x000fe200030006ff */
[----:B------:R-:W-:Y:S01]  /*61b0*/  FADD R81, R134, R81 ;  /* 0x0000005186517221 */ /* 0x000fe20000000000 */
[----:B------:R-:W-:Y:S01]  /*61c0*/  F2FP.F16.E4M3.UNPACK_B R44, R44 ;  /* 0x0000002cff2c723e */ /* 0x000fe200020006ff */
[----:B------:R-:W-:Y:S01]  /*61d0*/  FADD R80, R117, R80 ;  /* 0x0000005075507221 */ /* 0x000fe20000000000 */
[----:B------:R-:W-:Y:S01]  /*61e0*/  F2FP.F16.E4M3.UNPACK_B R45, R45 ;  /* 0x0000002dff2d723e */ /* 0x000fe200020006ff */
[----:B------:R-:W-:Y:S01]  /*61f0*/  FADD R97, R120, R81 ;  /* 0x0000005178617221 */ /* 0x000fe20000000000 */
[----:B--2---:R-:W-:Y:S01]  /*6200*/  SEL R81, R122, R123, !P1 ;  /* 0x0000007b7a517207 */ /* 0x004fe20004800000 */
[----:B------:R-:W-:Y:S01]  /*6210*/  FADD R131, R131, R80 ;  /* 0x0000005083837221 */ /* 0x000fe20000000000 */
[----:B------:R-:W-:Y:S01]  /*6220*/  SEL R119, R44, R45, !P0 ;  /* 0x0000002d2c777207 */ /* 0x000fe20004000000 */
[----:B------:R-:W-:Y:S01]  /*6230*/  HMMA.16816.F32 R64, R68, R56, R64 ;  /* 0x000000384440723c */ /* 0x000fe20000001840 */
[----:B------:R-:W-:-:S02]  /*6240*/  SEL R117, R45, R44, !P0 ;  /* 0x0000002c2d757207 */ /* 0x000fc40004000000 */
[----:B------:R-:W-:Y:S02]  /*6250*/  F2FP.F16.E4M3.UNPACK_B R44, R46 ;  /* 0x0000002eff2c723e */ /* 0x000fe400020006ff */
[----:B------:R-:W-:Y:S02]  /*6260*/  F2FP.F16.E4M3.UNPACK_B R45, R47 ;  /* 0x0000002fff2d723e */ /* 0x000fe400020006ff */
[----:B------:R-:W-:Y:S02]  /*6270*/  SEL R80, R96, R121, !P1 ;  /* 0x0000007960507207 */ /* 0x000fe40004800000 */
[----:B---3--:R-:W-:Y:S02]  /*6280*/  SEL R82, R124, R126, !P1 ;  /* 0x0000007e7c527207 */ /* 0x008fe40004800000 */
[----:B----4-:R-:W-:Y:S02]  /*6290*/  SEL R83, R128, R130, !P1 ;  /* 0x0000008280537207 */ /* 0x010fe40004800000 */
[----:B------:R-:W-:-:S02]  /*62a0*/  F2FP.F16.E4M3.UNPACK_B R48, R54 ;  /* 0x00000036ff30723e */ /* 0x000fc400020006ff */
[----:B------:R-:W-:-:S03]  /*62b0*/  F2FP.F16.E4M3.UNPACK_B R49, R55 ;  /* 0x00000037ff31723e */ /* 0x000fc600020006ff */
[----:B------:R-:W-:Y:S01]  /*62c0*/  HMMA.16816.F32 R60, R80, R44, R60 ;  /* 0x0000002c503c723c */ /* 0x000fe2000000183c */
[----:B------:R-:W-:Y:S02]  /*62d0*/  F2FP.F16.E4M3.UNPACK_B R56, R46.H1 ;  /* 0x0000002eff38723e */ /* 0x000fe400030006ff */
[----:B------:R-:W-:-:S03]  /*62e0*/  F2FP.F16.E4M3.UNPACK_B R57, R47.H1 ;  /* 0x0000002fff39723e */ /* 0x000fc600030006ff */
[C---:B------:R-:W-:Y:S01]  /*62f0*/  HMMA.16816.F32 R72, R80.reuse, R48, R72 ;  /* 0x000000305048723c */ /* 0x040fe20000001848 */
[----:B------:R-:W-:Y:S02]  /*6300*/  F2FP.F16.E4M3.UNPACK_B R46, R50 ;  /* 0x00000032ff2e723e */ /* 0x000fe400020006ff */
[----:B------:R-:W-:Y:S01]  /*6310*/  F2FP.F16.E4M3.UNPACK_B R47, R51 ;  /* 0x00000033ff2f723e */ /* 0x000fe200020006ff */
[--C-:B------:R-:W-:Y:S01]  /*6320*/  FADD R116, R116, -R42.reuse ;  /* 0x8000002a74747221 */ /* 0x100fe20000000000 */
[--C-:B------:R-:W-:Y:S01]  /*6330*/  FADD R115, R115, -R42.reuse ;  /* 0x8000002a73737221 */ /* 0x100fe20000000000 */
[--C-:B------:R-:W-:Y:S01]  /*6340*/  FADD R44, R105, -R42.reuse ;  /* 0x8000002a692c7221 */ /* 0x100fe20000000000 */
[----:B------:R-:W-:Y:S01]  /*6350*/  F2FP.F16.E4M3.UNPACK_B R48, R58 ;  /* 0x0000003aff30723e */ /* 0x000fe200020006ff */
[----:B------:R-:W-:Y:S01]  /*6360*/  FMUL R116, R116, 1.4426950216293334961 ;  /* 0x3fb8aa3b74747820 */ /* 0x000fe20000400000 */
[----:B------:R-:W-:Y:S01]  /*6370*/  F2FP.F16.E4M3.UNPACK_B R49, R59 ;  /* 0x0000003bff31723e */ /* 0x000fe200020006ff */
[----:B------:R-:W-:Y:S01]  /*6380*/  HMMA.16816.F32 R76, R80, R46, R76 ;  /* 0x0000002e504c723c */ /* 0x000fe2000000184c */
[----:B------:R-:W-:Y:S01]  /*6390*/  FADD R45, R107, -R43 ;  /* 0x8000002b6b2d7221 */ /* 0x000fe20000000000 */
[----:B------:R-:W-:Y:S01]  /*63a0*/  LOP3.LUT R70, R114, 0x40, RZ, 0x3c, !PT ;  /* 0x0000004072467812 */ /* 0x000fe200078e3cff */
[----:B------:R-:W-:Y:S01]  /*63b0*/  FMUL R53, R115, 1.4426950216293334961 ;  /* 0x3fb8aa3b73357820 */ /* 0x000fe20000400000 */
[----:B------:R-:W-:-:S03]  /*63c0*/  FADD R52, R106, -R42 ;  /* 0x8000002a6a347221 */ /* 0x000fc60000000000 */
[----:B------:R-:W-:Y:S01]  /*63d0*/  FADD R47, R104, -R43 ;  /* 0x8000002b682f7221 */ /* 0x000fe20000000000 */
[----:B------:R0:W-:Y:S01]  /*63e0*/  MUFU.EX2 R115, R116 ;  /* 0x0000007400737308 */ /* 0x0001e20000000800 */
[----:B------:R-:W-:Y:S01]  /*63f0*/  FMUL R71, R44, 1.4426950216293334961 ;  /* 0x3fb8aa3b2c477820 */ /* 0x000fe20000400000 */
[----:B------:R-:W-:Y:S01]  /*6400*/  FADD R118, R118, R97 ;  /* 0x0000006176767221 */ /* 0x000fe20000000000 */
[----:B------:R-:W-:Y:S01]  /*6410*/  SEL R44, R121, R96, !P1 ;  /* 0x00000060792c7207 */ /* 0x000fe20004800000 */
[----:B------:R-:W-:Y:S01]  /*6420*/  FMUL R114, R45, 1.4426950216293334961 ;  /* 0x3fb8aa3b2d727820 */ /* 0x000fe20000400000 */
[----:B------:R-:W-:Y:S01]  /*6430*/  SEL R45, R123, R122, !P1 ;  /* 0x0000007a7b2d7207 */ /* 0x000fe20004800000 */
[----:B------:R-:W-:Y:S01]  /*6440*/  HMMA.16816.F32 R64, R80, R48, R64 ;  /* 0x000000305040723c */ /* 0x000fe20000001840 */
[----:B------:R-:W-:Y:S01]  /*6450*/  SEL R46, R126, R124, !P1 ;  /* 0x0000007c7e2e7207 */ /* 0x000fe20004800000 */
[----:B0-----:R-:W-:Y:S01]  /*6460*/  FMUL R116, R47, 1.4426950216293334961 ;  /* 0x3fb8aa3b2f747820 */ /* 0x001fe20000400000 */
[----:B------:R-:W-:-:S02]  /*6470*/  SEL R47, R130, R128, !P1 ;  /* 0x00000080822f7207 */ /* 0x000fc40004800000 */
[----:B------:R-:W-:Y:S02]  /*6480*/  F2FP.F16.E4M3.UNPACK_B R96, R50.H1 ;  /* 0x00000032ff60723e */ /* 0x000fe400030006ff */
[----:B------:R-:W-:Y:S01]  /*6490*/  F2FP.F16.E4M3.UNPACK_B R97, R51.H1 ;  /* 0x00000033ff61723e */ /* 0x000fe200030006ff */
[----:B------:R-:W-:Y:S01]  /*64a0*/  FMUL R52, R52, 1.4426950216293334961 ;  /* 0x3fb8aa3b34347820 */ /* 0x000fe20000400000 */
[----:B------:R-:W-:Y:S01]  /*64b0*/  F2FP.F16.E4M3.UNPACK_B R68, R54.H1 ;  /* 0x00000036ff44723e */ /* 0x000fe200030006ff */
[----:B------:R-:W-:Y:S01]  /*64c0*/  LDSM.16.M88.4 R48, [R70+UR6+0x400] ;  /* 0x000400064630783b */ /* 0x000fe20008000200 */
[----:B------:R-:W-:Y:S01]  /*64d0*/  F2FP.F16.E4M3.UNPACK_B R69, R55.H1 ;  /* 0x00000037ff45723e */ /* 0x000fe200030006ff */
[----:B------:R0:W-:Y:S01]  /*64e0*/  MUFU.EX2 R107, R71 ;  /* 0x00000047006b7308 */ /* 0x0001e20000000800 */
[----:B------:R-:W-:Y:S01]  /*64f0*/  HMMA.16816.F32 R80, R44, R56, R60 ;  /* 0x000000382c50723c */ /* 0x000fe2000000183c */
[----:B------:R-:W-:Y:S01]  /*6500*/  LDSM.16.M88.4 R60, [R70+UR6+0x800] ;  /* 0x00080006463c783b */ /* 0x000fe20008000200 */
[----:B0-----:R-:W-:-:S05]  /*6510*/  FADD R71, R92, -R43 ;  /* 0x8000002b5c477221 */ /* 0x001fca0000000000 */
[----:B------:R-:W0:Y:S01]  /*6520*/  MUFU.EX2 R106, R53 ;  /* 0x00000035006a7308 */ /* 0x000e220000000800 */
[----:B------:R-:W-:Y:S01]  /*6530*/  HMMA.16816.F32 R72, R44, R68, R72 ;  /* 0x000000442c48723c */ /* 0x000fe20000001848 */
[----:B------:R-:W-:-:S06]  /*6540*/  FMUL R120, R71, 1.4426950216293334961 ;  /* 0x3fb8aa3b47787820 */ /* 0x000fcc0000400000 */
[----:B------:R1:W2:Y:S02]  /*6550*/  MUFU.EX2 R105, R52 ;  /* 0x0000003400697308 */ /* 0x0002a40000000800 */
[----:B-1----:R-:W-:Y:S04]  /*6560*/  LDSM.16.M88.4 R52, [R70+UR6] ;  /* 0x000000064634783b */ /* 0x002fe80008000200 */
[----:B------:R-:W-:Y:S02]  /*6570*/  LDSM.16.M88.4 R68, [R70+UR6+0xc00] ;  /* 0x000c00064644783b */ /* 0x000fe40008000200 */
[----:B------:R1:W-:Y:S02]  /*6580*/  MUFU.EX2 R104, R114 ;  /* 0x0000007200687308 */ /* 0x0003e40000000800 */
[----:B------:R-:W-:Y:S04]  /*6590*/  SHFL.IDX PT, R108, R108, R88, 0x1f ;  /* 0x00001f586c6c7589 */ /* 0x000fe800000e0000 */
[----:B------:R-:W-:Y:S02]  /*65a0*/  SHFL.IDX PT, R110, R110, R88, 0x1f ;  /* 0x00001f586e6e7589 */ /* 0x000fe400000e0000 */
[----:B------:R2:W3:Y:S02]  /*65b0*/  MUFU.EX2 R92, R116 ;  /* 0x00000074005c7308 */ /* 0x0004e40000000800 */
[----:B-1----:R-:W-:Y:S04]  /*65c0*/  SHFL.IDX PT, R114, R100, R88, 0x1f ;  /* 0x00001f5864727589 */ /* 0x002fe800000e0000 */
[----:B------:R-:W-:Y:S04]  /*65d0*/  SHFL.IDX PT, R111, R111, R88, 0x1f ;  /* 0x00001f586f6f7589 */ /* 0x000fe800000e0000 */
[----:B------:R-:W1:Y:S04]  /*65e0*/  SHFL.IDX PT, R102, R102, R41, 0x1f ;  /* 0x00001f2966667589 */ /* 0x000e6800000e0000 */
[----:B------:R-:W4:Y:S04]  /*65f0*/  SHFL.IDX PT, R109, R109, R41, 0x1f ;  /* 0x00001f296d6d7589 */ /* 0x000f2800000e0000 */
[----:B------:R-:W5:Y:S04]  /*6600*/  SHFL.IDX PT, R113, R113, R41, 0x1f ;  /* 0x00001f2971717589 */ /* 0x000f6800000e0000 */
[----:B------:R-:W5:Y:S01]  /*6610*/  SHFL.IDX PT, R112, R112, R41, 0x1f ;  /* 0x00001f2970707589 */ /* 0x000f6200000e0000 */
[----:B------:R-:W5:Y:S01]  /*6620*/  MUFU.EX2 R93, R93 ;  /* 0x0000005d005d7308 */ /* 0x000f620000000800 */
[----:B------:R-:W-:-:S02]  /*6630*/  F2FP.F16.E4M3.UNPACK_B R58, R58.H1 ;  /* 0x0000003aff3a723e */ /* 0x000fc400030006ff */
[----:B------:R-:W-:Y:S02]  /*6640*/  F2FP.F16.E4M3.UNPACK_B R59, R59.H1 ;  /* 0x0000003bff3b723e */ /* 0x000fe400030006ff */
[----:B0-----:R-:W-:Y:S02]  /*6650*/  F2FP.SATFINITE.E4M3.F32.PACK_AB_MERGE_C R57, R106, R115, RZ ;  /* 0x000000736a39723e */ /* 0x001fe400048070ff */
[----:B--2---:R-:W-:Y:S01]  /*6660*/  F2FP.SATFINITE.E4M3.F32.PACK_AB_MERGE_C R116, R107, R105, RZ ;  /* 0x000000696b74723e */ /* 0x004fe200048070ff */
[----:B------:R-:W-:Y:S01]  /*6670*/  FADD R56, R89, -R43 ;  /* 0x8000002b59387221 */ /* 0x000fe20000000000 */
[----:B------:R-:W-:Y:S01]  /*6680*/  F2FP.F16.E4M3.UNPACK_B R57, R57 ;  /* 0x00000039ff39723e */ /* 0x000fe200020006ff */
[----:B------:R0:W-:Y:S01]  /*6690*/  MUFU.EX2 R89, R120 ;  /* 0x0000007800597308 */ /* 0x0001e20000000800 */
[----:B------:R-:W-:Y:S01]  /*66a0*/  HMMA.16816.F32 R76, R44, R96, R76 ;  /* 0x000000602c4c723c */ /* 0x000fe2000000184c */
[----:B------:R-:W-:-:S05]  /*66b0*/  FMUL R56, R56, 1.4426950216293334961 ;  /* 0x3fb8aa3b38387820 */ /* 0x000fca0000400000 */
[----:B------:R-:W-:Y:S01]  /*66c0*/  HMMA.16816.F32 R64, R44, R58, R64 ;  /* 0x0000003a2c40723c */ /* 0x000fe20000001840 */
[----:B0-----:R-:W-:Y:S01]  /*66d0*/  F2FP.F16.E4M3.UNPACK_B R120, R116 ;  /* 0x00000074ff78723e */ /* 0x001fe200020006ff */
[----:B------:R-:W-:Y:S01]  /*66e0*/  FADD R116, R101, R131 ;  /* 0x0000008365747221 */ /* 0x000fe20000000000 */
[----:B------:R-:W-:Y:S02]  /*66f0*/  MUFU.EX2 R95, R95 ;  /* 0x0000005f005f7308 */ /* 0x000fe40000000800 */
[----:B------:R-:W-:Y:S01]  /*6700*/  SEL R101, R57, R120, !P0 ;  /* 0x0000007839657207 */ /* 0x000fe20004000000 */
[----:B------:R-:W-:Y:S01]  /*6710*/  FADD R116, R103, R116 ;  /* 0x0000007467747221 */ /* 0x000fe20000000000 */
[----:B------:R-:W-:Y:S02]  /*6720*/  SEL R96, R120, R57, !P0 ;  /* 0x0000003978607207 */ /* 0x000fe40004000000 */
[----:B---3--:R-:W-:Y:S02]  /*6730*/  F2FP.SATFINITE.E4M3.F32.PACK_AB_MERGE_C R57, R92, R104, RZ ;  /* 0x000000685c39723e */ /* 0x008fe400048070ff */
[----:B------:R-:W0:Y:S01]  /*6740*/  MUFU.EX2 R91, R91 ;  /* 0x0000005b005b7308 */ /* 0x000e220000000800 */
[----:B------:R-:W-:Y:S01]  /*6750*/  FADD R118, R90, R118 ;  /* 0x000000765a767221 */ /* 0x000fe20000000000 */
[----:B------:R-:W-:Y:S01]  /*6760*/  F2FP.F16.E4M3.UNPACK_B R97, R57 ;  /* 0x00000039ff61723e */ /* 0x000fe200020006ff */
[----:B------:R-:W-:Y:S01]  /*6770*/  FADD R85, R85, R116 ;  /* 0x0000007455557221 */ /* 0x000fe20000000000 */
[----:B-1----:R-:W-:-:S04]  /*6780*/  SEL R44, R114, R102, !P1 ;  /* 0x00000066722c7207 */ /* 0x002fc80004800000 */
[----:B------:R1:W2:Y:S01]  /*6790*/  MUFU.EX2 R100, R56 ;  /* 0x0000003800647308 */ /* 0x0002a20000000800 */
[----:B----4-:R-:W-:Y:S02]  /*67a0*/  SEL R45, R108, R109, !P1 ;  /* 0x0000006d6c2d7207 */ /* 0x010fe40004800000 */
[----:B-----5:R-:W-:Y:S02]  /*67b0*/  SEL R46, R110, R113, !P1 ;  /* 0x000000716e2e7207 */ /* 0x020fe40004800000 */
[----:B------:R-:W-:Y:S02]  /*67c0*/  SEL R47, R111, R112, !P1 ;  /* 0x000000706f2f7207 */ /* 0x000fe40004800000 */
[----:B------:R-:W-:Y:S02]  /*67d0*/  F2FP.F16.E4M3.UNPACK_B R57, R49 ;  /* 0x00000031ff39723e */ /* 0x000fe400020006ff */
[----:B-1----:R-:W-:Y:S02]  /*67e0*/  F2FP.F16.E4M3.UNPACK_B R56, R48 ;  /* 0x00000030ff38723e */ /* 0x002fe400020006ff */
[----:B------:R-:W-:Y:S01]  /*67f0*/  F2FP.SATFINITE.E4M3.F32.PACK_AB_MERGE_C R99, R94, R93, RZ ;  /* 0x0000005d5e63723e */ /* 0x000fe200048070ff */
[----:B------:R-:W-:Y:S01]  /*6800*/  FADD R93, R93, R118 ;  /* 0x000000765d5d7221 */ /* 0x000fe20000000000 */
[----:B------:R-:W-:Y:S01]  /*6810*/  FADD R86, R86, R85 ;  /* 0x0000005556567221 */ /* 0x000fe20000000000 */
[----:B------:R-:W-:-:S02]  /*6820*/  F2FP.F16.E4M3.UNPACK_B R58, R52 ;  /* 0x00000034ff3a723e */ /* 0x000fc400020006ff */
[----:B------:R-:W-:Y:S01]  /*6830*/  FADD R94, R94, R93 ;  /* 0x0000005d5e5e7221 */ /* 0x000fe20000000000 */
[----:B------:R-:W-:Y:S01]  /*6840*/  F2FP.F16.E4M3.UNPACK_B R59, R53 ;  /* 0x00000035ff3b723e */ /* 0x000fe200020006ff */
[----:B------:R-:W-:Y:S01]  /*6850*/  HMMA.16816.F32 R72, R44, R56, R72 ;  /* 0x000000382c48723c */ /* 0x000fe20000001848 */
[----:B------:R-:W-:Y:S01]  /*6860*/  FADD R93, R87, R86 ;  /* 0x00000056575d7221 */ /* 0x000fe20000000000 */
[----:B------:R-:W-:Y:S02]  /*6870*/  F2FP.F16.E4M3.UNPACK_B R86, R68 ;  /* 0x00000044ff56723e */ /* 0x000fe400020006ff */
[----:B------:R-:W-:-:S03]  /*6880*/  F2FP.F16.E4M3.UNPACK_B R87, R69 ;  /* 0x00000045ff57723e */ /* 0x000fc600020006ff */
[----:B------:R-:W-:Y:S02]  /*6890*/  F2FP.F16.E4M3.UNPACK_B R56, R60 ;  /* 0x0000003cff38723e */ /* 0x000fe400020006ff */
[----:B------:R-:W-:Y:S01]  /*68a0*/  F2FP.F16.E4M3.UNPACK_B R57, R61 ;  /* 0x0000003dff39723e */ /* 0x000fe200020006ff */
[----:B------:R-:W-:Y:S01]  /*68b0*/  HMMA.16816.F32 R80, R44, R58, R80 ;  /* 0x0000003a2c50723c */ /* 0x000fe20000001850 */
[----:B0-----:R-:W-:Y:S01]  /*68c0*/  F2FP.SATFINITE.E4M3.F32.PACK_AB_MERGE_C R132, R91, R95, RZ ;  /* 0x0000005f5b84723e */ /* 0x001fe200048070ff */
[----:B------:R-:W-:Y:S01]  /*68d0*/  FADD R94, R95, R94 ;  /* 0x0000005e5f5e7221 */ /* 0x000fe20000000000 */
[----:B--2---:R-:W-:-:S03]  /*68e0*/  F2FP.SATFINITE.E4M3.F32.PACK_AB_MERGE_C R90, R100, R89, RZ ;  /* 0x00000059645a723e */ /* 0x004fc600048070ff */
[----:B------:R-:W-:Y:S01]  /*68f0*/  HMMA.16816.F32 R76, R44, R56, R76 ;  /* 0x000000382c4c723c */ /* 0x000fe2000000184c */
[----:B------:R-:W-:Y:S01]  /*6900*/  F2FP.F16.E4M3.UNPACK_B R127, R99 ;  /* 0x00000063ff7f723e */ /* 0x000fe200020006ff */
[----:B------:R-:W-:Y:S01]  /*6910*/  FADD R94, R91, R94 ;  /* 0x0000005e5b5e7221 */ /* 0x000fe20000000000 */
[----:B------:R-:W-:-:S03]  /*6920*/  F2FP.F16.E4M3.UNPACK_B R132, R132 ;  /* 0x00000084ff84723e */ /* 0x000fc600020006ff */
[----:B------:R-:W-:Y:S01]  /*6930*/  HMMA.16816.F32 R64, R44, R86, R64 ;  /* 0x000000562c40723c */ /* 0x000fe20000001840 */
[----:B------:R-:W-:Y:S01]  /*6940*/  F2FP.F16.E4M3.UNPACK_B R90, R90 ;  /* 0x0000005aff5a723e */ /* 0x000fe200020006ff */
[----:B------:R-:W-:Y:S01]  /*6950*/  FADD R93, R84, R93 ;  /* 0x0000005d545d7221 */ /* 0x000fe20000000000 */
[----:B------:R-:W-:Y:S01]  /*6960*/  SEL R99, R127, R132, !P0 ;  /* 0x000000847f637207 */ /* 0x000fe20004000000 */
[----:B------:R-:W-:Y:S01]  /*6970*/  FADD R115, R115, R94 ;  /* 0x0000005e73737221 */ /* 0x000fe20000000000 */
[----:B------:R-:W-:Y:S01]  /*6980*/  SEL R98, R132, R127, !P0 ;  /* 0x0000007f84627207 */ /* 0x000fe20004000000 */
[----:B------:R-:W-:Y:S01]  /*6990*/  FADD R93, R104, R93 ;  /* 0x0000005d685d7221 */ /* 0x000fe20000000000 */
[----:B------:R-:W-:Y:S02]  /*69a0*/  SEL R103, R97, R90, !P0 ;  /* 0x0000005a61677207 */ /* 0x000fe40004000000 */
[----:B------:R-:W-:Y:S01]  /*69b0*/  SEL R90, R90, R97, !P0 ;  /* 0x000000615a5a7207 */ /* 0x000fe20004000000 */
[----:B------:R-:W-:Y:S01]  /*69c0*/  FADD R106, R106, R115 ;  /* 0x000000736a6a7221 */ /* 0x000fe20000000000 */
[----:B------:R-:W-:Y:S01]  /*69d0*/  SHFL.IDX PT, R99, R99, R88, 0x1f ;  /* 0x00001f5863637589 */ /* 0x000fe200000e0000 */
[----:B------:R-:W-:Y:S01]  /*69e0*/  FADD R92, R92, R93 ;  /* 0x0000005d5c5c7221 */ /* 0x000fe20000000000 */
[----:B------:R-:W-:-:S02]  /*69f0*/  SEL R56, R102, R114, !P1 ;  /* 0x0000007266387207 */ /* 0x000fc40004800000 */
[----:B------:R-:W-:Y:S01]  /*6a00*/  SHFL.IDX PT, R119, R119, R88, 0x1f ;  /* 0x00001f5877777589 */ /* 0x000fe200000e0000 */
[----:B------:R-:W-:Y:S02]  /*6a10*/  SEL R57, R109, R108, !P1 ;  /* 0x0000006c6d397207 */ /* 0x000fe40004800000 */
[----:B------:R-:W-:Y:S01]  /*6a20*/  SEL R58, R113, R110, !P1 ;  /* 0x0000006e713a7207 */ /* 0x000fe20004800000 */
[----:B------:R-:W-:Y:S01]  /*6a30*/  SHFL.IDX PT, R85, R101, R88, 0x1f ;  /* 0x00001f5865557589 */ /* 0x000fe200000e0000 */
[----:B------:R-:W-:Y:S02]  /*6a40*/  SEL R59, R112, R111, !P1 ;  /* 0x0000006f703b7207 */ /* 0x000fe40004800000 */
[----:B------:R-:W-:Y:S01]  /*6a50*/  F2FP.F16.E4M3.UNPACK_B R48, R48.H1 ;  /* 0x00000030ff30723e */ /* 0x000fe200030006ff */
[----:B------:R-:W-:Y:S01]  /*6a60*/  SHFL.IDX PT, R88, R103, R88, 0x1f ;  /* 0x00001f5867587589 */ /* 0x000fe200000e0000 */
[----:B------:R-:W-:Y:S01]  /*6a70*/  F2FP.F16.E4M3.UNPACK_B R49, R49.H1 ;  /* 0x00000031ff31723e */ /* 0x000fe200030006ff */
[----:B------:R-:W-:-:S02]  /*6a80*/  FADD R106, R105, R106 ;  /* 0x0000006a696a7221 */ /* 0x000fc40000000000 */
[----:B------:R-:W0:Y:S01]  /*6a90*/  SHFL.IDX PT, R98, R98, R41, 0x1f ;  /* 0x00001f2962627589 */ /* 0x000e2200000e0000 */
[----:B------:R-:W-:-:S03]  /*6aa0*/  F2FP.F16.E4M3.UNPACK_B R52, R52.H1 ;  /* 0x00000034ff34723e */ /* 0x000fc600030006ff */
[----:B------:R-:W-:Y:S01]  /*6ab0*/  SHFL.IDX PT, R86, R117, R41, 0x1f ;  /* 0x00001f2975567589 */ /* 0x000fe200000e0000 */
[----:B------:R-:W-:-:S03]  /*6ac0*/  F2FP.F16.E4M3.UNPACK_B R53, R53.H1 ;  /* 0x00000035ff35723e */ /* 0x000fc600030006ff */
[----:B------:R-:W1:Y:S01]  /*6ad0*/  SHFL.IDX PT, R96, R96, R41, 0x1f ;  /* 0x00001f2960607589 */ /* 0x000e6200000e0000 */
[----:B------:R-:W-:-:S03]  /*6ae0*/  FADD R89, R89, R92 ;  /* 0x0000005c59597221 */ /* 0x000fc60000000000 */
[----:B------:R-:W2:Y:S01]  /*6af0*/  SHFL.IDX PT, R87, R90, R41, 0x1f ;  /* 0x00001f295a577589 */ /* 0x000ea200000e0000 */
[----:B------:R-:W-:Y:S02]  /*6b00*/  F2FP.F16.E4M3.UNPACK_B R60, R60.H1 ;  /* 0x0000003cff3c723e */ /* 0x000fe400030006ff */
[----:B------:R-:W-:Y:S02]  /*6b10*/  F2FP.F16.E4M3.UNPACK_B R61, R61.H1 ;  /* 0x0000003dff3d723e */ /* 0x000fe400030006ff */
[----:B------:R-:W-:Y:S02]  /*6b20*/  F2FP.F16.E4M3.UNPACK_B R68, R68.H1 ;  /* 0x00000044ff44723e */ /* 0x000fe400030006ff */
[----:B------:R-:W-:Y:S01]  /*6b30*/  F2FP.F16.E4M3.UNPACK_B R69, R69.H1 ;  /* 0x00000045ff45723e */ /* 0x000fe200030006ff */
[----:B------:R-:W-:Y:S01]  /*6b40*/  FADD R106, R107, R106 ;  /* 0x0000006a6b6a7221 */ /* 0x000fe20000000000 */
[C---:B------:R-:W-:Y:S01]  /*6b50*/  HMMA.16816.F32 R72, R56.reuse, R48, R72 ;  /* 0x000000303848723c */ /* 0x040fe20000001848 */
[----:B------:R-:W-:Y:S01]  /*6b60*/  FADD R89, R100, R89 ;  /* 0x0000005964597221 */ /* 0x000fe20000000000 */
[----:B------:R-:W3:Y:S04]  /*6b70*/  S2R R162, SR_CTAID.X ;  /* 0x0000000000a27919 */ /* 0x000ee80000002500 */
[C---:B------:R-:W-:Y:S01]  /*6b80*/  HMMA.16816.F32 R80, R56.reuse, R52, R80 ;  /* 0x000000343850723c */ /* 0x040fe20000001850 */
[----:B------:R-:W4:Y:S05]  /*6b90*/  SHFL.BFLY PT, R41, R106, 0x2, 0x1f ;  /* 0x0c401f006a297f89 */ /* 0x000f2a00000e0000 */
[C---:B------:R-:W-:Y:S06]  /*6ba0*/  HMMA.16816.F32 R76, R56.reuse, R60, R76 ;  /* 0x0000003c384c723c */ /* 0x040fec000000184c */
[----:B------:R-:W-:Y:S01]  /*6bb0*/  HMMA.16816.F32 R64, R56, R68, R64 ;  /* 0x000000443840723c */ /* 0x000fe20000001840 */
[----:B------:R-:W5:Y:S01]  /*6bc0*/  SHFL.BFLY PT, R56, R89, 0x2, 0x1f ;  /* 0x0c401f0059387f89 */ /* 0x000f6200000e0000 */
[----:B------:R-:W-:-:S02]  /*6bd0*/  F2FP.F16.E4M3.UNPACK_B R48, R50 ;  /* 0x00000032ff30723e */ /* 0x000fc400020006ff */
[----:B0-----:R-:W-:Y:S02]  /*6be0*/  SEL R44, R99, R98, !P1 ;  /* 0x00000062632c7207 */ /* 0x001fe40004800000 */
[----:B-1----:R-:W-:Y:S02]  /*6bf0*/  SEL R46, R85, R96, !P1 ;  /* 0x00000060552e7207 */ /* 0x002fe40004800000 */
[----:B--2---:R-:W-:Y:S02]  /*6c00*/  SEL R47, R88, R87, !P1 ;  /* 0x00000057582f7207 */ /* 0x004fe40004800000 */
[----:B------:R-:W-:Y:S02]  /*6c10*/  SEL R45, R119, R86, !P1 ;  /* 0x00000056772d7207 */ /* 0x000fe40004800000 */
[----:B------:R-:W-:Y:S02]  /*6c20*/  F2FP.F16.E4M3.UNPACK_B R49, R51 ;  /* 0x00000033ff31723e */ /* 0x000fe400020006ff */
[----:B------:R-:W-:-:S02]  /*6c30*/  F2FP.F16.E4M3.UNPACK_B R52, R54 ;  /* 0x00000036ff34723e */ /* 0x000fc400020006ff */
[----:B------:R-:W-:-:S03]  /*6c40*/  F2FP.F16.E4M3.UNPACK_B R53, R55 ;  /* 0x00000037ff35723e */ /* 0x000fc600020006ff */
[----:B------:R-:W-:Y:S01]  /*6c50*/  HMMA.16816.F32 R72, R44, R48, R72 ;  /* 0x000000302c48723c */ /* 0x000fe20000001848 */
[----:B----4-:R-:W-:-:S06]  /*6c60*/  FADD R41, R106, R41 ;  /* 0x000000296a297221 */ /* 0x010fcc0000000000 */
[----:B------:R-:W-:Y:S02]  /*6c70*/  F2FP.F16.E4M3.UNPACK_B R48, R70 ;  /* 0x00000046ff30723e */ /* 0x000fe400020006ff */
[----:B------:R-:W-:Y:S01]  /*6c80*/  F2FP.F16.E4M3.UNPACK_B R49, R71 ;  /* 0x00000047ff31723e */ /* 0x000fe200020006ff */
[----:B------:R-:W-:Y:S01]  /*6c90*/  HMMA.16816.F32 R80, R44, R52, R80 ;  /* 0x000000342c50723c */ /* 0x000fe20000001850 */
[----:B-----5:R-:W-:-:S06]  /*6ca0*/  FADD R56, R89, R56 ;  /* 0x0000003859387221 */ /* 0x020fcc0000000000 */
[----:B------:R-:W-:Y:S02]  /*6cb0*/  F2FP.F16.E4M3.UNPACK_B R52, R62 ;  /* 0x0000003eff34723e */ /* 0x000fe400020006ff */
[----:B------:R-:W-:Y:S01]  /*6cc0*/  F2FP.F16.E4M3.UNPACK_B R53, R63 ;  /* 0x0000003fff35723e */ /* 0x000fe200020006ff */
[C---:B------:R-:W-:Y:S01]  /*6cd0*/  HMMA.16816.F32 R64, R44.reuse, R48, R64 ;  /* 0x000000302c40723c */ /* 0x040fe20000001840 */
[----:B------:R-:W0:Y:S04]  /*6ce0*/  SHFL.BFLY PT, R48, R41, 0x1, 0x1f ;  /* 0x0c201f0029307f89 */ /* 0x000e2800000e0000 */
[----:B------:R-:W1:Y:S01]  /*6cf0*/  SHFL.BFLY PT, R49, R56, 0x1, 0x1f ;  /* 0x0c201f0038317f89 */ /* 0x000e6200000e0000 */
[----:B------:R-:W-:Y:S01]  /*6d00*/  HMMA.16816.F32 R76, R44, R52, R76 ;  /* 0x000000342c4c723c */ /* 0x000fe2000000184c */
[----:B---3--:R-:W-:Y:S01]  /*6d10*/  IMAD.SHL.U32 R162, R162, 0x20, RZ ;  /* 0x00000020a2a27824 */ /* 0x008fe200078e00ff */
[----:B------:R-:W-:Y:S01]  /*6d20*/  UIADD3 UR5, UR5, 0x80, URZ ;  /* 0x0000008005057890 */ /* 0x000fe2000fffe03f */
[----:B------:R-:W-:-:S02]  /*6d30*/  F2FP.F16.E4M3.UNPACK_B R54, R54.H1 ;  /* 0x00000036ff36723e */ /* 0x000fc400030006ff */
[----:B------:R-:W-:Y:S01]  /*6d40*/  VIADD R162, R162, 0x20 ;  /* 0x00000020a2a27836 */ /* 0x000fe20000000000 */
[----:B------:R-:W-:Y:S02]  /*6d50*/  F2FP.F16.E4M3.UNPACK_B R55, R55.H1 ;  /* 0x00000037ff37723e */ /* 0x000fe400030006ff */
[----:B------:R-:W-:Y:S02]  /*6d60*/  SEL R44, R98, R99, !P1 ;  /* 0x00000063622c7207 */ /* 0x000fe40004800000 */
[----:B------:R-:W-:Y:S02]  /*6d70*/  SEL R46, R96, R85, !P1 ;  /* 0x00000055602e7207 */ /* 0x000fe40004800000 */
[----:B------:R-:W-:Y:S02]  /*6d80*/  SEL R47, R87, R88, !P1 ;  /* 0x00000058572f7207 */ /* 0x000fe40004800000 */
[----:B------:R-:W-:Y:S02]  /*6d90*/  SEL R45, R86, R119, !P1 ;  /* 0x00000077562d7207 */ /* 0x000fe40004800000 */
[----:B------:R-:W-:-:S02]  /*6da0*/  ISETP.LE.AND P2, PT, R162, UR5, PT ;  /* 0x00000005a2007c0c */ /* 0x000fc4000bf43270 */
[----:B------:R-:W-:Y:S02]  /*6db0*/  F2FP.F16.E4M3.UNPACK_B R50, R50.H1 ;  /* 0x00000032ff32723e */ /* 0x000fe400030006ff */
[----:B------:R-:W-:Y:S01]  /*6dc0*/  F2FP.F16.E4M3.UNPACK_B R51, R51.H1 ;  /* 0x00000033ff33723e */ /* 0x000fe200030006ff */
[----:B------:R-:W-:Y:S01]  /*6dd0*/  HMMA.16816.F32 R96, R44, R54, R80 ;  /* 0x000000362c60723c */ /* 0x000fe20000001850 */
[----:B------:R-:W-:Y:S02]  /*6de0*/  F2FP.F16.E4M3.UNPACK_B R62, R62.H1 ;  /* 0x0000003eff3e723e */ /* 0x000fe400030006ff */
[----:B------:R-:W-:-:S04]  /*6df0*/  F2FP.F16.E4M3.UNPACK_B R63, R63.H1 ;  /* 0x0000003fff3f723e */ /* 0x000fc800030006ff */
[----:B------:R-:W-:Y:S02]  /*6e00*/  F2FP.F16.E4M3.UNPACK_B R80, R70.H1 ;  /* 0x00000046ff50723e */ /* 0x000fe400030006ff */
[----:B------:R-:W-:Y:S01]  /*6e10*/  F2FP.F16.E4M3.UNPACK_B R81, R71.H1 ;  /* 0x00000047ff51723e */ /* 0x000fe200030006ff */
[----:B0-----:R-:W-:Y:S01]  /*6e20*/  FADD R41, R41, R48 ;  /* 0x0000003029297221 */ /* 0x001fe20000000000 */
[----:B-1----:R-:W-:Y:S01]  /*6e30*/  FADD R56, R56, R49 ;  /* 0x0000003138387221 */ /* 0x002fe20000000000 */
[----:B------:R-:W-:Y:S01]  /*6e40*/  HMMA.16816.F32 R84, R44, R50, R72 ;  /* 0x000000322c54723c */ /* 0x000fe20000001848 */
[----:B------:R-:W-:Y:S01]  /*6e50*/  ULEA UR4, UR9, UR4, 0x7 ;  /* 0x0000000409047291 */ /* 0x000fe2000f8e383f */
[----:B------:R-:W-:Y:S01]  /*6e60*/  FFMA R3, R2, R3, R41 ;  /* 0x0000000302037223 */ /* 0x000fe20000000029 */
[----:B------:R-:W-:-:S03]  /*6e70*/  FFMA R40, R39, R40, R56 ;  /* 0x0000002827287223 */ /* 0x000fc60000000038 */
[----:B------:R-:W-:Y:S01]  /*6e80*/  HMMA.16816.F32 R68, R44, R62, R76 ;  /* 0x0000003e2c44723c */ /* 0x000fe2000000184c */
[----:B------:R-:W-:Y:S02]  /*6e90*/  IMAD R0, R125, 0x80, R0 ;  /* 0x000000807d007824 */ /* 0x000fe400078e0200 */
[----:B------:R-:W-:-:S03]  /*6ea0*/  IMAD.MOV.U32 R2, RZ, RZ, R42 ;  /* 0x000000ffff027224 */ /* 0x000fc600078e002a */
[----:B------:R-:W-:Y:S01]  /*6eb0*/  HMMA.16816.F32 R80, R44, R80, R64 ;  /* 0x000000502c50723c */ /* 0x000fe20000001840 */
[----:B------:R-:W-:Y:S01]  /*6ec0*/  IMAD.MOV.U32 R41, RZ, RZ, R43 ;  /* 0x000000ffff297224 */ /* 0x000fe200078e002b */
[----:B------:R-:W-:-:S07]  /*6ed0*/  NOP ;  /* 0x0000000000007918 */ /* 0x000fce0000000000 */
[----:B------:R-:W-:-:S15]  /*6ee0*/  @!P2 BRA `(.L_x_1) ;  /* 0xffffffa40080a947 */ /* 0x000fde000383ffff */
.L_x_0:
[----:B------:R-:W0:Y:S01]  /*6ef0*/  S2R R28, SR_TID.X ;  /* 0x00000000001c7919 */ /* 0x000e220000002100 */
[----:B------:R-:W-:Y:S01]  /*6f00*/  IMAD.MOV.U32 R15, RZ, RZ, R3 ;  /* 0x000000ffff0f7224 */ /* 0x000fe200078e0003 */
[C---:B------:R-:W-:Y:S01]  /*6f10*/  FSETP.GEU.AND P2, PT, R40.reuse, 1.175494350822287508e-38, PT ;  /* 0x008000002800780b */ /* 0x040fe20003f4e000 */
[----:B------:R-:W-:Y:S01]  /*6f20*/  ULDC.64 UR4, c[0x0][0x270] ;  /* 0x00009c0000047ab9 */ /* 0x000fe20000000a00 */
[C---:B------:R-:W-:Y:S01]  /*6f30*/  FSETP.GT.AND P0, PT, |R40|.reuse, 8.50705917302346158658e+37, PT ;  /* 0x7e8000002800780b */ /* 0x040fe20003f04200 */
[----:B------:R-:W1:Y:S01]  /*6f40*/  S2R R30, SR_CTAID.X ;  /* 0x00000000001e7919 */ /* 0x000e620000002500 */
[----:B------:R-:W-:Y:S01]  /*6f50*/  FSETP.GEU.AND P1, PT, R15, 1.175494350822287508e-38, PT ;  /* 0x008000000f00780b */ /* 0x000fe20003f2e000 */
[----:B------:R-:W-:Y:S01]  /*6f60*/  UIMAD UR4, UR7, UR4, URZ ;  /* 0x00000004070472a4 */ /* 0x000fe2000f8e023f */
[----:B------:R-:W-:Y:S01]  /*6f70*/  FSETP.GEU.AND P3, PT, |R40|, 1.175494350822287508e-38, PT ;  /* 0x008000002800780b */ /* 0x000fe20003f6e200 */
[----:B------:R-:W2:Y:S01]  /*6f80*/  S2R R32, SR_TID.X ;  /* 0x0000000000207919 */ /* 0x000ea20000002100 */
[----:B------:R-:W-:Y:S01]  /*6f90*/  FSEL R4, RZ, -23, P2 ;  /* 0xc1b80000ff047808 */ /* 0x000fe20001000000 */
[----:B------:R-:W3:Y:S06]  /*6fa0*/  LDC.64 R34, c[0x0][0x230] ;  /* 0x00008c00ff227b82 */ /* 0x000eec0000000a00 */
[----:B------:R-:W-:Y:S01]  /*6fb0*/  @P0 FMUL R83, R83, 0.25 ;  /* 0x3e80000053530820 */ /* 0x000fe20000400000 */
[----:B------:R-:W-:Y:S01]  /*6fc0*/  @P0 FMUL R82, R82, 0.25 ;  /* 0x3e80000052520820 */ /* 0x000fe20000400000 */
[----:B------:R-:W-:Y:S01]  /*6fd0*/  @P0 FMUL R71, R71, 0.25 ;  /* 0x3e80000047470820 */ /* 0x000fe20000400000 */
[----:B------:R-:W-:Y:S01]  /*6fe0*/  @P0 FMUL R70, R70, 0.25 ;  /* 0x3e80000046460820 */ /* 0x000fe20000400000 */
[----:B------:R-:W-:Y:S01]  /*6ff0*/  @P0 FMUL R87, R87, 0.25 ;  /* 0x3e80000057570820 */ /* 0x000fe20000400000 */
[----:B------:R-:W-:Y:S01]  /*7000*/  @P0 FMUL R86, R86, 0.25 ;  /* 0x3e80000056560820 */ /* 0x000fe20000400000 */
[----:B------:R-:W-:Y:S01]  /*7010*/  @P0 FMUL R99, R99, 0.25 ;  /* 0x3e80000063630820 */ /* 0x000fe20000400000 */
[----:B------:R-:W-:Y:S01]  /*7020*/  @P0 FMUL R98, R98, 0.25 ;  /* 0x3e80000062620820 */ /* 0x000fe20000400000 */
[----:B------:R-:W-:Y:S01]  /*7030*/  @!P3 FMUL R83, R83, 16777216 ;  /* 0x4b8000005353b820 */ /* 0x000fe20000400000 */
[----:B------:R-:W-:Y:S01]  /*7040*/  @!P3 FMUL R82, R82, 16777216 ;  /* 0x4b8000005252b820 */ /* 0x000fe20000400000 */
[----:B------:R-:W-:Y:S01]  /*7050*/  @!P3 FMUL R71, R71, 16777216 ;  /* 0x4b8000004747b820 */ /* 0x000fe20000400000 */
[----:B------:R-:W-:Y:S01]  /*7060*/  @!P3 FMUL R70, R70, 16777216 ;  /* 0x4b8000004646b820 */ /* 0x000fe20000400000 */
[----:B------:R-:W-:Y:S01]  /*7070*/  @!P3 FMUL R87, R87, 16777216 ;  /* 0x4b8000005757b820 */ /* 0x000fe20000400000 */
[----:B------:R-:W-:Y:S01]  /*7080*/  @!P3 FMUL R86, R86, 16777216 ;  /* 0x4b8000005656b820 */ /* 0x000fe20000400000 */
[----:B------:R-:W-:Y:S01]  /*7090*/  @!P3 FMUL R99, R99, 16777216 ;  /* 0x4b8000006363b820 */ /* 0x000fe20000400000 */
[C---:B0-----:R-:W-:Y:S01]  /*70a0*/  LOP3.LUT R5, R28.reuse, 0x8, RZ, 0xc0, !PT ;  /* 0x000000081c057812 */ /* 0x041fe200078ec0ff */
[C---:B------:R-:W-:Y:S01]  /*70b0*/  IMAD.SHL.U32 R37, R28.reuse, 0x2, RZ ;  /* 0x000000021c257824 */ /* 0x040fe200078e00ff */
[C---:B------:R-:W-:Y:S01]  /*70c0*/  LOP3.LUT R0, R28.reuse, 0x10, RZ, 0xc0, !PT ;  /* 0x000000101c007812 */ /* 0x040fe200078ec0ff */
[----:B------:R-:W-:Y:S01]  /*70d0*/  IMAD.SHL.U32 R21, R28, 0x40, RZ ;  /* 0x000000401c157824 */ /* 0x000fe200078e00ff */
[----:B------:R-:W-:Y:S01]  /*70e0*/  LEA.HI R5, R5, UR6, RZ, 0x1f ;  /* 0x0000000605057c11 */ /* 0x000fe2000f8ff8ff */
[----:B------:R-:W-:Y:S01]  /*70f0*/  @!P3 FMUL R98, R98, 16777216 ;  /* 0x4b8000006262b820 */ /* 0x000fe20000400000 */
[--C-:B------:R-:W-:Y:S01]  /*7100*/  SHF.R.S32.HI R2, RZ, 0x4, R28.reuse ;  /* 0x00000004ff027819 */ /* 0x100fe2000001141c */
[----:B-1----:R-:W-:Y:S01]  /*7110*/  IMAD.SHL.U32 R30, R30, 0x20, RZ ;  /* 0x000000201e1e7824 */ /* 0x002fe200078e00ff */
[----:B------:R-:W-:Y:S01]  /*7120*/  SHF.R.S32.HI R7, RZ, 0x3, R28 ;  /* 0x00000003ff077819 */ /* 0x000fe2000001141c */
[----:B------:R-:W-:Y:S01]  /*7130*/  IMAD R5, R0, 0x4, R5 ;  /* 0x0000000400057824 */ /* 0x000fe200078e0205 */
[----:B------:R-:W-:Y:S01]  /*7140*/  SGXT R2, R2, 0x1 ;  /* 0x000000010202781a */ /* 0x000fe20000000200 */
[----:B------:R-:W-:Y:S01]  /*7150*/  IMAD.SHL.U32 R0, R28, 0x8, RZ ;  /* 0x000000081c007824 */ /* 0x000fe200078e00ff */
[----:B------:R-:W-:-:S02]  /*7160*/  SGXT R7, R7, 0x1 ;  /* 0x000000010707781a */ /* 0x000fc40000000200 */
[----:B------:R-:W-:Y:S02]  /*7170*/  LOP3.LUT R9, R28, 0x20, RZ, 0xc0, !PT ;  /* 0x000000201c097812 */ /* 0x000fe400078ec0ff */
[----:B------:R-:W-:Y:S02]  /*7180*/  LOP3.LUT R0, R0, 0x38, RZ, 0xc0, !PT ;  /* 0x0000003800007812 */ /* 0x000fe400078ec0ff */
[----:B------:R-:W-:Y:S02]  /*7190*/  LOP3.LUT R2, R2, 0x204, RZ, 0xc0, !PT ;  /* 0x0000020402027812 */ /* 0x000fe400078ec0ff */
[C---:B------:R-:W-:Y:S01]  /*71a0*/  LOP3.LUT R7, R0.reuse, 0x140, R7, 0xf8, !PT ;  /* 0x0000014000077812 */ /* 0x040fe200078ef807 */
[----:B------:R-:W-:Y:S02]  /*71b0*/  IMAD.IADD R24, R0, 0x1, R5 ;  /* 0x0000000100187824 */ /* 0x000fe400078e0205 */
[----:B------:R-:W-:Y:S01]  /*71c0*/  FMUL R0, R15, 8388608 ;  /* 0x4b0000000f007820 */ /* 0x000fe20000400000 */
[----:B------:R-:W-:-:S02]  /*71d0*/  IMAD R8, R9, 0x4, R2 ;  /* 0x0000000409087824 */ /* 0x000fc400078e0202 */
[----:B------:R-:W-:Y:S01]  /*71e0*/  FMUL R2, R40, 8388608 ;  /* 0x4b00000028027820 */ /* 0x000fe20000400000 */
[----:B------:R-:W-:Y:S01]  /*71f0*/  BAR.SYNC.DEFER_BLOCKING 0x0 ;  /* 0x0000000000007b1d */ /* 0x000fe20000010000 */
[----:B------:R-:W-:Y:S02]  /*7200*/  ISETP.NE.U32.AND P4, PT, R9, RZ, PT ;  /* 0x000000ff0900720c */ /* 0x000fe40003f85070 */
[----:B------:R-:W-:Y:S02]  /*7210*/  FSEL R25, R0, R15, !P1 ;  /* 0x0000000f00197208 */ /* 0x000fe40004800000 */
[----:B------:R-:W-:Y:S01]  /*7220*/  FSEL R26, R2, R40, !P2 ;  /* 0x00000028021a7208 */ /* 0x000fe20005000000 */
[----:B------:R-:W-:Y:S01]  /*7230*/  @P0 FMUL R40, R40, 0.25 ;  /* 0x3e80000028280820 */ /* 0x000fe20000400000 */
[----:B------:R-:W-:Y:S01]  /*7240*/  FSEL R0, RZ, -23, P1 ;  /* 0xc1b80000ff007808 */ /* 0x000fe20000800000 */
[----:B------:R-:W-:Y:S01]  /*7250*/  VIADD R2, R25, 0xc0cafb0d ;  /* 0xc0cafb0d19027836 */ /* 0x000fe20000000000 */
[----:B------:R-:W-:Y:S01]  /*7260*/  FSETP.GT.AND P1, PT, |R15|, 8.50705917302346158658e+37, PT ;  /* 0x7e8000000f00780b */ /* 0x000fe20003f24200 */
[----:B------:R-:W-:-:S02]  /*7270*/  VIADD R3, R26, 0xc0cafb0d ;  /* 0xc0cafb0d1a037836 */ /* 0x000fc40000000000 */
[----:B------:R-:W-:Y:S01]  /*7280*/  @!P3 FMUL R40, R40, 16777216 ;  /* 0x4b8000002828b820 */ /* 0x000fe20000400000 */
[----:B------:R-:W-:Y:S02]  /*7290*/  FSETP.GEU.AND P2, PT, |R15|, 1.175494350822287508e-38, PT ;  /* 0x008000000f00780b */ /* 0x000fe40003f4e200 */
[----:B------:R-:W-:Y:S02]  /*72a0*/  LOP3.LUT R2, R2, 0xff800000, RZ, 0xc0, !PT ;  /* 0xff80000002027812 */ /* 0x000fe400078ec0ff */
[----:B------:R-:W-:Y:S02]  /*72b0*/  LOP3.LUT R5, R3, 0xff800000, RZ, 0xc0, !PT ;  /* 0xff80000003057812 */ /* 0x000fe400078ec0ff */
[----:B------:R-:W-:Y:S01]  /*72c0*/  I2FP.F32.S32 R3, R2 ;  /* 0x0000000200037245 */ /* 0x000fe20000201400 */
[----:B------:R-:W-:Y:S01]  /*72d0*/  IMAD.IADD R2, R25, 0x1, -R2 ;  /* 0x0000000119027824 */ /* 0x000fe200078e0a02 */
[----:B------:R-:W-:Y:S02]  /*72e0*/  SEL R6, RZ, 0x204, !P4 ;  /* 0x00000204ff067807 */ /* 0x000fe40006000000 */
[----:B------:R-:W-:Y:S01]  /*72f0*/  LOP3.LUT R9, R7, 0x40, R28, 0x78, !PT ;  /* 0x0000004007097812 */ /* 0x000fe200078e781c */
[----:B------:R-:W-:Y:S01]  /*7300*/  FFMA.FTZ R0, R3, 1.1920928955078125e-07, R0 ;  /* 0x3400000003007823 */ /* 0x000fe20000010000 */
[----:B------:R-:W-:Y:S01]  /*7310*/  @P1 FMUL R15, R15, 0.25 ;  /* 0x3e8000000f0f1820 */ /* 0x000fe20000400000 */
[----:B------:R-:W0:Y:S01]  /*7320*/  MUFU.RCP R3, R40 ;  /* 0x0000002800037308 */ /* 0x000e220000001000 */
[----:B------:R-:W-:Y:S01]  /*7330*/  I2FP.F32.S32 R7, R5 ;  /* 0x0000000500077245 */ /* 0x000fe20000201400 */
[----:B------:R-:W-:Y:S01]  /*7340*/  @P1 FMUL R81, R81, 0.25 ;  /* 0x3e80000051511820 */ /* 0x000fe20000400000 */
[----:B------:R-:W-:Y:S01]  /*7350*/  LOP3.LUT R6, R6, 0x3c, R37, 0x78, !PT ;  /* 0x0000003c06067812 */ /* 0x000fe200078e7825 */
[----:B------:R-:W-:Y:S01]  /*7360*/  @!P2 FMUL R15, R15, 16777216 ;  /* 0x4b8000000f0fa820 */ /* 0x000fe20000400000 */
[----:B------:R-:W-:Y:S01]  /*7370*/  @P1 FMUL R80, R80, 0.25 ;  /* 0x3e80000050501820 */ /* 0x000fe20000400000 */
[----:B------:R-:W-:Y:S01]  /*7380*/  FFMA.FTZ R4, R7, 1.1920928955078125e-07, R4 ;  /* 0x3400000007047823 */ /* 0x000fe20000010004 */
[----:B------:R-:W-:Y:S01]  /*7390*/  LOP3.LUT R21, R6, 0x40, R21, 0xf8, !PT ;  /* 0x0000004006157812 */ /* 0x000fe200078ef815 */
        /* <DEDUP_REMOVED lines=9> */
[C---:B0-----:R-:W-:Y:S01]  /*7430*/  FMUL R6, R3.reuse, R83 ;  /* 0x0000005303067220 */ /* 0x041fe20000400000 */
[C---:B------:R-:W-:Y:S01]  /*7440*/  FMUL R7, R3.reuse, R82 ;  /* 0x0000005203077220 */ /* 0x040fe20000400000 */
[C---:B------:R-:W-:Y:S01]  /*7450*/  FMUL R10, R3.reuse, R71 ;  /* 0x00000047030a7220 */ /* 0x040fe20000400000 */
[C---:B------:R-:W-:Y:S01]  /*7460*/  FMUL R11, R3.reuse, R70 ;  /* 0x00000046030b7220 */ /* 0x040fe20000400000 */
[C---:B------:R-:W-:Y:S01]  /*7470*/  FMUL R13, R3.reuse, R87 ;  /* 0x00000057030d7220 */ /* 0x040fe20000400000 */
[C---:B------:R-:W-:Y:S01]  /*7480*/  FMUL R14, R3.reuse, R86 ;  /* 0x00000056030e7220 */ /* 0x040fe20000400000 */
[C---:B------:R-:W-:Y:S01]  /*7490*/  FMUL R17, R3.reuse, R99 ;  /* 0x0000006303117220 */ /* 0x040fe20000400000 */
[----:B------:R-:W-:Y:S01]  /*74a0*/  FMUL R18, R3, R98 ;  /* 0x0000006203127220 */ /* 0x000fe20000400000 */
[----:B------:R-:W-:Y:S01]  /*74b0*/  @!P2 FMUL R85, R85, 16777216 ;  /* 0x4b8000005555a820 */ /* 0x000fe20000400000 */
[----:B------:R-:W0:Y:S01]  /*74c0*/  MUFU.RCP R3, R15 ;  /* 0x0000000f00037308 */ /* 0x000e220000001000 */
[----:B------:R-:W-:Y:S01]  /*74d0*/  @!P2 FMUL R84, R84, 16777216 ;  /* 0x4b8000005454a820 */ /* 0x000fe20000400000 */
[----:B------:R-:W-:Y:S01]  /*74e0*/  @!P2 FMUL R97, R97, 16777216 ;  /* 0x4b8000006161a820 */ /* 0x000fe20000400000 */
[----:B------:R-:W-:Y:S01]  /*74f0*/  @!P2 FMUL R96, R96, 16777216 ;  /* 0x4b8000006060a820 */ /* 0x000fe20000400000 */
[----:B------:R-:W-:Y:S01]  /*7500*/  @!P2 FMUL R68, R68, 16777216 ;  /* 0x4b8000004444a820 */ /* 0x000fe20000400000 */
[----:B------:R-:W-:Y:S01]  /*7510*/  IMAD.IADD R23, R8, 0x1, R9 ;  /* 0x0000000108177824 */ /* 0x000fe200078e0209 */
[----:B------:R-:W-:Y:S01]  /*7520*/  F2FP.SATFINITE.E4M3.F32.PACK_AB_MERGE_C R17, R17, R18, RZ ;  /* 0x000000121111723e */ /* 0x000fe200048070ff */
[----:B------:R-:W-:Y:S01]  /*7530*/  IMAD.IADD R5, R26, 0x1, -R5 ;  /* 0x000000011a057824 */ /* 0x000fe200078e0a05 */
[----:B------:R-:W-:Y:S01]  /*7540*/  F2FP.SATFINITE.E4M3.F32.PACK_AB_MERGE_C R13, R13, R14, RZ ;  /* 0x0000000e0d0d723e */ /* 0x000fe200048070ff */
[----:B------:R-:W-:Y:S01]  /*7550*/  FADD R2, R2, -1 ;  /* 0xbf80000002027421 */ /* 0x000fe20000000000 */
[----:B------:R-:W-:Y:S01]  /*7560*/  F2FP.SATFINITE.E4M3.F32.PACK_AB_MERGE_C R10, R10, R11, RZ ;  /* 0x0000000b0a0a723e */ /* 0x000fe200048070ff */
[----:B------:R-:W-:Y:S01]  /*7570*/  FADD R5, R5, -1 ;  /* 0xbf80000005057421 */ /* 0x000fe20000000000 */
[----:B------:R-:W-:-:S02]  /*7580*/  LOP3.LUT R17, R17, 0xffff, RZ, 0xc0, !PT ;  /* 0x0000ffff11117812 */ /* 0x000fc400078ec0ff */
[----:B------:R-:W-:Y:S02]  /*7590*/  ISETP.GE.U32.AND P2, PT, R25, 0x7f800000, PT ;  /* 0x7f8000001900780c */ /* 0x000fe40003f46070 */
[----:B--2---:R-:W-:Y:S01]  /*75a0*/  LOP3.LUT R30, R30, 0x1f, R32, 0xf8, !PT ;  /* 0x0000001f1e1e7812 */ /* 0x004fe200078ef820 */
        /* <DEDUP_REMOVED lines=8> */
[----:B------:R-:W-:-:S02]  /*7630*/  F2FP.SATFINITE.E4M3.F32.PACK_AB_MERGE_C R19, R19, R20, RZ ;  /* 0x000000141313723e */ /* 0x000fc400048070ff */
[----:B------:R-:W-:Y:S02]  /*7640*/  F2FP.SATFINITE.E4M3.F32.PACK_AB_MERGE_C R15, R15, R16, RZ ;  /* 0x000000100f0f723e */ /* 0x000fe400048070ff */
[----:B------:R-:W-:Y:S02]  /*7650*/  F2FP.SATFINITE.E4M3.F32.PACK_AB_MERGE_C R3, R12, R3, RZ ;  /* 0x000000030c03723e */ /* 0x000fe400048070ff */
[----:B------:R-:W-:Y:S02]  /*7660*/  LOP3.LUT R19, R19, 0xffff, RZ, 0xc0, !PT ;  /* 0x0000ffff13137812 */ /* 0x000fe400078ec0ff */
[----:B------:R-:W-:Y:S02]  /*7670*/  LOP3.LUT R18, R3, 0xffff, RZ, 0xc0, !PT ;  /* 0x0000ffff03127812 */ /* 0x000fe400078ec0ff */
[----:B------:R-:W-:Y:S02]  /*7680*/  LOP3.LUT R14, R15, 0xffff, RZ, 0xc0, !PT ;  /* 0x0000ffff0f0e7812 */ /* 0x000fe400078ec0ff */
[----:B------:R-:W-:-:S02]  /*7690*/  F2FP.SATFINITE.E4M3.F32.PACK_AB_MERGE_C R12, R6, R7, RZ ;  /* 0x00000007060c723e */ /* 0x000fc400048070ff */
[----:B------:R-:W-:Y:S02]  /*76a0*/  LOP3.LUT R20, R10, 0xffff, RZ, 0xc0, !PT ;  /* 0x0000ffff0a147812 */ /* 0x000fe400078ec0ff */
[----:B------:R-:W-:Y:S02]  /*76b0*/  LOP3.LUT R16, R13, 0xffff, RZ, 0xc0, !PT ;  /* 0x0000ffff0d107812 */ /* 0x000fe400078ec0ff */
[--C-:B------:R-:W-:Y:S02]  /*76c0*/  PRMT R6, R18, 0x3340, R1.reuse ;  /* 0x0000334012067816 */ /* 0x100fe40000000001 */
[----:B------:R-:W-:Y:S02]  /*76d0*/  PRMT R3, R19, 0x3340, R14 ;  /* 0x0000334013037816 */ /* 0x000fe4000000000e */
[----:B------:R-:W-:Y:S01]  /*76e0*/  F2FP.SATFINITE.E4M3.F32.PACK_AB_MERGE_C R11, R8, R9, RZ ;  /* 0x00000009080b723e */ /* 0x000fe200048070ff */
[----:B------:R-:W-:Y:S01]  /*76f0*/  IMAD.MOV.U32 R9, RZ, RZ, 0x3dc6b27f ;  /* 0x3dc6b27fff097424 */ /* 0x000fe200078e00ff */
[----:B------:R-:W-:-:S02]  /*7700*/  PRMT R8, R20, 0x3340, R1 ;  /* 0x0000334014087816 */ /* 0x000fc40000000001 */
[----:B------:R-:W-:Y:S02]  /*7710*/  PRMT R7, R17, 0x3340, R16 ;  /* 0x0000334011077816 */ /* 0x000fe40000000010 */
[----:B------:R-:W-:Y:S01]  /*7720*/  PRMT R10, R3, 0x5410, R6 ;  /* 0x00005410030a7816 */ /* 0x000fe20000000006 */
[C---:B------:R-:W-:Y:S01]  /*7730*/  FFMA.FTZ R3, R2.reuse, R9, -0.16845393180847167969 ;  /* 0xbe2c7f3002037423 */ /* 0x040fe20000010009 */
[----:B------:R-:W-:Y:S02]  /*7740*/  SHF.R.U32.HI R6, RZ, 0x8, R19 ;  /* 0x00000008ff067819 */ /* 0x000fe40000011613 */
[----:B------:R-:W-:Y:S01]  /*7750*/  PRMT R15, R7, 0x5410, R8 ;  /* 0x00005410070f7816 */ /* 0x000fe20000000008 */
[C---:B------:R-:W-:Y:S01]  /*7760*/  FFMA.FTZ R3, R2.reuse, R3, 0.1716887056827545166 ;  /* 0x3e2fcf2a02037423 */ /* 0x040fe20000010003 */
[----:B------:R-:W-:Y:S02]  /*7770*/  SHF.R.U32.HI R7, RZ, 0x8, R14 ;  /* 0x00000008ff077819 */ /* 0x000fe4000001160e */
[----:B------:R-:W-:Y:S01]  /*7780*/  SHF.R.U32.HI R8, RZ, 0x8, R18 ;  /* 0x00000008ff087819 */ /* 0x000fe20000011612 */
[----:B------:R-:W-:Y:S01]  /*7790*/  FFMA.FTZ R3, R2, R3, -0.17900948226451873779 ;  /* 0xbe374e4302037423 */ /* 0x000fe20000010003 */
[----:B------:R-:W-:Y:S01]  /*77a0*/  LOP3.LUT R14, R6, 0xffff, RZ, 0xc0, !PT ;  /* 0x0000ffff060e7812 */ /* 0x000fe200078ec0ff */
[----:B------:R-:W-:Y:S01]  /*77b0*/  FFMA.FTZ R6, R5, R9, -0.16845393180847167969 ;  /* 0xbe2c7f3005067423 */ /* 0x000fe20000010009 */
[----:B------:R-:W-:Y:S01]  /*77c0*/  LOP3.LUT R7, R7, 0xffff, RZ, 0xc0, !PT ;  /* 0x0000ffff07077812 */ /* 0x000fe200078ec0ff */
[----:B------:R-:W-:Y:S01]  /*77d0*/  FFMA.FTZ R3, R2, R3, 0.20512372255325317383 ;  /* 0x3e520bf402037423 */ /* 0x000fe20000010003 */
[----:B------:R-:W-:Y:S01]  /*77e0*/  LOP3.LUT R8, R8, 0xffff, RZ, 0xc0, !PT ;  /* 0x0000ffff08087812 */ /* 0x000fe200078ec0ff */
[C---:B------:R-:W-:Y:S01]  /*77f0*/  FFMA.FTZ R6, R5.reuse, R6, 0.1716887056827545166 ;  /* 0x3e2fcf2a05067423 */ /* 0x040fe20000010006 */
[----:B------:R-:W-:Y:S01]  /*7800*/  PRMT R14, R14, 0x3340, R7 ;  /* 0x000033400e0e7816 */ /* 0x000fe20000000007 */
[----:B------:R-:W-:Y:S01]  /*7810*/  FFMA.FTZ R3, R2, R3, -0.24046532809734344482 ;  /* 0xbe763c8b02037423 */ /* 0x000fe20000010003 */
[----:B------:R-:W-:Y:S01]  /*7820*/  PRMT R13, R8, 0x3340, R1 ;  /* 0x00003340080d7816 */ /* 0x000fe20000000001 */
[C---:B------:R-:W-:Y:S01]  /*7830*/  FFMA.FTZ R6, R5.reuse, R6, -0.17900948226451873779 ;  /* 0xbe374e4305067423 */ /* 0x040fe20000010006 */
[----:B------:R-:W-:Y:S01]  /*7840*/  SHF.R.U32.HI R8, RZ, 0x8, R16 ;  /* 0x00000008ff087819 */ /* 0x000fe20000011610 */
[C---:B------:R-:W-:Y:S01]  /*7850*/  FFMA.FTZ R3, R2.reuse, R3, 0.28857114911079406738 ;  /* 0x3e93bf9902037423 */ /* 0x040fe20000010003 */
[----:B------:R-:W-:Y:S01]  /*7860*/  SHF.R.U32.HI R7, RZ, 0x8, R17 ;  /* 0x00000008ff077819 */ /* 0x000fe20000011611 */
[C---:B------:R-:W-:Y:S01]  /*7870*/  FFMA.FTZ R6, R5.reuse, R6, 0.20512372255325317383 ;  /* 0x3e520bf405067423 */ /* 0x040fe20000010006 */
[----:B------:R-:W-:Y:S01]  /*7880*/  SHF.R.U32.HI R9, RZ, 0x8, R20 ;  /* 0x00000008ff097819 */ /* 0x000fe20000011614 */
[----:B------:R-:W-:Y:S01]  /*7890*/  FFMA.FTZ R3, R2, R3, -0.36067417263984680176 ;  /* 0xbeb8aa4902037423 */ /* 0x000fe20000010003 */
[----:B------:R-:W-:Y:S01]  /*78a0*/  LOP3.LUT R8, R8, 0xffff, RZ, 0xc0, !PT ;  /* 0x0000ffff08087812 */ /* 0x000fe200078ec0ff */
[----:B------:R-:W-:Y:S01]  /*78b0*/  FFMA.FTZ R6, R5, R6, -0.24046532809734344482 ;  /* 0xbe763c8b05067423 */ /* 0x000fe20000010006 */
[----:B------:R-:W-:Y:S01]  /*78c0*/  LOP3.LUT R7, R7, 0xffff, RZ, 0xc0, !PT ;  /* 0x0000ffff07077812 */ /* 0x000fe200078ec0ff */
[C---:B------:R-:W-:Y:S01]  /*78d0*/  FFMA.FTZ R3, R2.reuse, R3, 0.48089820146560668945 ;  /* 0x3ef6384a02037423 */ /* 0x040fe20000010003 */
[----:B------:R-:W-:Y:S01]  /*78e0*/  LOP3.LUT R9, R9, 0xffff, RZ, 0xc0, !PT ;  /* 0x0000ffff09097812 */ /* 0x000fe200078ec0ff */
[----:B------:R-:W-:Y:S01]  /*78f0*/  FFMA.FTZ R6, R5, R6, 0.28857114911079406738 ;  /* 0x3e93bf9905067423 */ /* 0x000fe20000010006 */
[----:B------:R-:W-:Y:S01]  /*7900*/  PRMT R7, R7, 0x3340, R8 ;  /* 0x0000334007077816 */ /* 0x000fe20000000008 */
[----:B------:R-:W0:Y:S01]  /*7910*/  LDC.64 R16, c[0x0][0x228] ;  /* 0x00008a00ff107b82 */ /* 0x000e220000000a00 */
[----:B------:R-:W-:Y:S01]  /*7920*/  PRMT R22, R9, 0x3340, R22 ;  /* 0x0000334009167816 */ /* 0x000fe20000000016 */
[----:B------:R-:W-:Y:S01]  /*7930*/  FFMA.FTZ R6, R5, R6, -0.36067417263984680176 ;  /* 0xbeb8aa4905067423 */ /* 0x000fe20000010006 */
[----:B------:R-:W-:Y:S01]  /*7940*/  LOP3.LUT R11, R11, 0xffff, RZ, 0xc0, !PT ;  /* 0x0000ffff0b0b7812 */ /* 0x000fe200078ec0ff */
[----:B------:R-:W-:Y:S01]  /*7950*/  FFMA.FTZ R3, R2, R3, -0.72134751081466674805 ;  /* 0xbf38aa3b02037423 */ /* 0x000fe20000010003 */
[----:B------:R-:W-:Y:S01]  /*7960*/  PRMT R14, R14, 0x5410, R13 ;  /* 0x000054100e0e7816 */ /* 0x000fe2000000000d */
[----:B------:R-:W-:Y:S01]  /*7970*/  FFMA.FTZ R6, R5, R6, 0.48089820146560668945 ;  /* 0x3ef6384a05067423 */ /* 0x000fe20000010006 */
[----:B------:R-:W-:Y:S01]  /*7980*/  LOP3.LUT R12, R12, 0xffff, RZ, 0xc0, !PT ;  /* 0x0000ffff0c0c7812 */ /* 0x000fe200078ec0ff */
[----:B------:R-:W-:Y:S01]  /*7990*/  FMUL R3, R2, R3 ;  /* 0x0000000302037220 */ /* 0x000fe20000400000 */
[----:B------:R-:W-:Y:S01]  /*79a0*/  PRMT R9, R7, 0x5410, R22 ;  /* 0x0000541007097816 */ /* 0x000fe20000000016 */
[C---:B------:R-:W-:Y:S01]  /*79b0*/  FFMA.FTZ R6, R5.reuse, R6, -0.72134751081466674805 ;  /* 0xbf38aa3b05067423 */ /* 0x040fe20000010006 */
[--C-:B------:R-:W-:Y:S01]  /*79c0*/  PRMT R10, R10, 0x4210, R11.reuse ;  /* 0x000042100a0a7816 */ /* 0x100fe2000000000b */
[----:B------:R-:W1:Y:S01]  /*79d0*/  LDC R22, c[0x0][0x278] ;  /* 0x00009e00ff167b82 */ /* 0x000e620000000800 */
[----:B------:R-:W-:Y:S01]  /*79e0*/  PRMT R14, R14, 0x5210, R11 ;  /* 0x000052100e0e7816 */ /* 0x000fe2000000000b */
[----:B------:R-:W-:Y:S01]  /*79f0*/  FMUL R6, R5, R6 ;  /* 0x0000000605067220 */ /* 0x000fe20000400000 */
[--C-:B------:R-:W-:Y:S01]  /*7a00*/  PRMT R8, R15, 0x4210, R12.reuse ;  /* 0x000042100f087816 */ /* 0x100fe2000000000c */
[----:B------:R-:W-:Y:S01]  /*7a10*/  STS [R21+UR6], R10 ;  /* 0x0000000a15007988 */ /* 0x000fe20008000806 */
[----:B------:R-:W-:Y:S01]  /*7a20*/  LOP3.LUT R7, R21, 0x40, RZ, 0x3c, !PT ;  /* 0x0000004015077812 */ /* 0x000fe200078e3cff */
[----:B------:R-:W-:Y:S01]  /*7a30*/  FMUL R6, R5, R6 ;  /* 0x0000000605067220 */ /* 0x000fe20000400000 */
[----:B------:R-:W-:Y:S01]  /*7a40*/  PRMT R12, R9, 0x5210, R12 ;  /* 0x00005210090c7816 */ /* 0x000fe2000000000c */
[----:B------:R-:W-:Y:S01]  /*7a50*/  STS [R21+UR6+0x80], R14 ;  /* 0x0000800e15007988 */ /* 0x000fe20008000806 */
[----:B------:R-:W-:Y:S01]  /*7a60*/  FMUL R3, R2, R3 ;  /* 0x0000000302037220 */ /* 0x000fe20000400000 */
[----:B------:R-:W-:Y:S01]  /*7a70*/  FFMA.FTZ R5, R5, 1.4426950216293334961, R6 ;  /* 0x3fb8aa3b05057823 */ /* 0x000fe20000010006 */
[----:B------:R-:W-:Y:S01]  /*7a80*/  ISETP.GE.U32.AND P3, PT, R26, 0x7f800000, PT ;  /* 0x7f8000001a00780c */ /* 0x000fe20003f66070 */
[----:B------:R2:W-:Y:S01]  /*7a90*/  STS [R7+UR6+0x100], R8 ;  /* 0x0001000807007988 */ /* 0x0005e20008000806 */
[----:B------:R-:W-:Y:S01]  /*7aa0*/  FFMA.FTZ R3, R2, 1.4426950216293334961, R3 ;  /* 0x3fb8aa3b02037823 */ /* 0x000fe20000010003 */
[----:B------:R-:W-:Y:S01]  /*7ab0*/  FADD R18, R4, R5 ;  /* 0x0000000504127221 */ /* 0x000fe20000000000 */
[----:B------:R-:W-:Y:S01]  /*7ac0*/  LOP3.LUT R4, R23, 0x4, RZ, 0x3c, !PT ;  /* 0x0000000417047812 */ /* 0x000fe200078e3cff */
[----:B------:R4:W-:Y:S01]  /*7ad0*/  STS [R7+UR6+0x180], R12 ;  /* 0x0001800c07007988 */ /* 0x0009e20008000806 */
[----:B------:R-:W-:Y:S01]  /*7ae0*/  SHF.R.U32.HI R5, RZ, 0x5, R28 ;  /* 0x00000005ff057819 */ /* 0x000fe2000001161c */
[----:B------:R-:W-:Y:S01]  /*7af0*/  FADD R0, R0, R3 ;  /* 0x0000000300007221 */ /* 0x000fe20000000000 */
[----:B------:R-:W-:Y:S01]  /*7b00*/  IMAD R3, R30, UR5, RZ ;  /* 0x000000051e037c24 */ /* 0x000fe2000f8e02ff */
[----:B------:R-:W-:Y:S01]  /*7b10*/  BAR.SYNC.DEFER_BLOCKING 0x0 ;  /* 0x0000000000007b1d */ /* 0x000fe20000010000 */
[----:B------:R-:W-:Y:S01]  /*7b20*/  SGXT.U32 R5, R5, 0x2 ;  /* 0x000000020505781a */ /* 0x000fe20000000000 */
[----:B--2---:R-:W-:Y:S01]  /*7b30*/  @P2 IMAD.MOV.U32 R8, RZ, RZ, 0x7f800000 ;  /* 0x7f800000ff082424 */ /* 0x004fe200078e00ff */
[----:B------:R-:W-:-:S02]  /*7b40*/  USHF.R.S32.HI UR5, URZ, 0x1f, UR4 ;  /* 0x0000001f3f057899 */ /* 0x000fc40008011404 */
[----:B0-----:R-:W-:Y:S02]  /*7b50*/  IADD3 R14, P4, P5, R3, UR4, R16 ;  /* 0x00000004030e7c10 */ /* 0x001fe4000fd9e010 */
[----:B----4-:R-:W-:Y:S01]  /*7b60*/  LEA.HI R7, R28, 0x1c, RZ, 0x1b ;  /* 0x0000001c1c077811 */ /* 0x010fe200078fd8ff */
[----:B-1----:R-:W-:Y:S01]  /*7b70*/  IMAD R5, R5, R22, RZ ;  /* 0x0000001605057224 */ /* 0x002fe200078e02ff */
[----:B------:R-:W-:Y:S01]  /*7b80*/  SHF.R.S32.HI R6, RZ, 0x1f, R3 ;  /* 0x0000001fff067819 */ /* 0x000fe20000011403 */
[C---:B------:R-:W-:Y:S01]  /*7b90*/  @P2 FFMA.FTZ R0, R25.reuse, R8, +INF ;  /* 0x7f80000019002423 */ /* 0x040fe20000010008 */
[----:B------:R-:W-:Y:S01]  /*7ba0*/  @P3 IMAD.MOV.U32 R3, RZ, RZ, 0x7f800000 ;  /* 0x7f800000ff033424 */ /* 0x000fe200078e00ff */
[----:B------:R-:W-:Y:S01]  /*7bb0*/  FSETP.NEU.AND P1, PT, R25, RZ, PT ;  /* 0x000000ff1900720b */ /* 0x000fe20003f2d000 */
[----:B------:R-:W-:Y:S01]  /*7bc0*/  IMAD R2, R7, R22, RZ ;  /* 0x0000001607027224 */ /* 0x000fe200078e02ff */
[----:B------:R-:W-:Y:S01]  /*7bd0*/  IADD3.X R20, R6, UR5, R17, P4, P5 ;  /* 0x0000000506147c10 */ /* 0x000fe2000a7ea411 */
[----:B------:R-:W-:-:S02]  /*7be0*/  IMAD R7, R22, 0x4, R5 ;  /* 0x0000000416077824 */ /* 0x000fc400078e0205 */
[C---:B------:R-:W-:Y:S01]  /*7bf0*/  @P3 FFMA.FTZ R18, R26.reuse, R3, +INF ;  /* 0x7f8000001a123423 */ /* 0x040fe20000010003 */
[----:B------:R-:W-:Y:S01]  /*7c00*/  FSETP.NEU.AND P2, PT, R26, RZ, PT ;  /* 0x000000ff1a00720b */ /* 0x000fe20003f4d000 */
[----:B------:R-:W-:Y:S01]  /*7c10*/  ULDC UR4, c[0x0][0x27c] ;  /* 0x00009f0000047ab9 */ /* 0x000fe20000000800 */
[----:B------:R-:W-:Y:S01]  /*7c20*/  IMAD R8, R22, 0x4, R7 ;  /* 0x0000000416087824 */ /* 0x000fe200078e0207 */
[----:B------:R-:W-:Y:S01]  /*7c30*/  IADD3 R16, P4, R2, R14, RZ ;  /* 0x0000000e02107210 */ /* 0x000fe20007f9e0ff */
[----:B------:R-:W-:Y:S01]  /*7c40*/  UIMAD UR4, UR7, UR4, URZ ;  /* 0x00000004070472a4 */ /* 0x000fe2000f8e023f */
[----:B------:R-:W-:Y:S01]  /*7c50*/  FSEL R18, R18, -INF , P2 ;  /* 0xff80000012127808 */ /* 0x000fe20001000000 */
[----:B------:R-:W-:Y:S01]  /*7c60*/  IMAD R9, R22, 0x4, R8 ;  /* 0x0000000416097824 */ /* 0x000fe200078e0208 */
[----:B------:R-:W-:Y:S01]  /*7c70*/  LEA.HI.X.SX32 R17, R2, R20, 0x1, P4 ;  /* 0x0000001402117211 */ /* 0x000fe200020f0eff */
[----:B------:R-:W0:Y:S01]  /*7c80*/  LDS R23, [R23+UR6] ;  /* 0x0000000617177984 */ /* 0x000e220008000800 */
[CC--:B------:R-:W-:Y:S01]  /*7c90*/  IADD3 R2, P3, R5.reuse, R14.reuse, RZ ;  /* 0x0000000e05027210 */ /* 0x0c0fe20007f7e0ff */
[----:B------:R-:W-:Y:S01]  /*7ca0*/  IMAD R11, R22, 0x4, R9 ;  /* 0x00000004160b7824 */ /* 0x000fe200078e0209 */
[----:B------:R-:W-:Y:S01]  /*7cb0*/  IADD3 R6, P5, R8, R14, RZ ;  /* 0x0000000e08067210 */ /* 0x000fe20007fbe0ff */
[----:B------:R1:W2:Y:S01]  /*7cc0*/  LDS R19, [R4+UR6] ;  /* 0x0000000604137984 */ /* 0x0002a20008000800 */
[----:B------:R-:W-:Y:S01]  /*7cd0*/  LEA.HI.X.SX32 R3, R5, R20, 0x1, P3 ;  /* 0x0000001405037211 */ /* 0x000fe200018f0eff */
[----:B------:R-:W-:-:S02]  /*7ce0*/  IMAD R13, R22, 0x4, R11 ;  /* 0x00000004160d7824 */ /* 0x000fc400078e020b */
[----:B------:R-:W-:Y:S01]  /*7cf0*/  FFMA R43, R18, 0.69314718246459960938, R43 ;  /* 0x3f317218122b7823 */ /* 0x000fe2000000002b */
[----:B------:R-:W-:Y:S01]  /*7d00*/  LOP3.LUT P0, RZ, R28, 0x60, RZ, 0xc0, !PT ;  /* 0x000000601cff7812 */ /* 0x000fe2000780c0ff */
[----:B------:R-:W-:Y:S01]  /*7d10*/  USHF.L.U32 UR7, UR4, 0x2, URZ ;  /* 0x0000000204077899 */ /* 0x000fe2000800063f */
[----:B------:R-:W-:Y:S01]  /*7d20*/  IMAD R15, R22, 0x4, R13 ;  /* 0x00000004160f7824 */ /* 0x000fe200078e020d */
[----:B------:R-:W-:Y:S01]  /*7d30*/  UIMAD.WIDE UR4, UR4, 0x4, URZ ;  /* 0x00000004040478a5 */ /* 0x000fe2000f8e023f */
[----:B-1----:R-:W-:-:S04]  /*7d40*/  IADD3 R4, P4, R7, R14, RZ ;  /* 0x0000000e07047210 */ /* 0x002fc80007f9e0ff */
[-C--:B------:R-:W-:Y:S02]  /*7d50*/  LEA.HI.X.SX32 R5, R7, R20.reuse, 0x1, P4 ;  /* 0x0000001407057211 */ /* 0x080fe400020f0eff */
[----:B------:R-:W-:Y:S02]  /*7d60*/  LEA.HI.X.SX32 R7, R8, R20, 0x1, P5 ;  /* 0x0000001408077211 */ /* 0x000fe400028f0eff */
[-C--:B------:R-:W-:Y:S02]  /*7d70*/  IADD3 R8, P3, R9, R14.reuse, RZ ;  /* 0x0000000e09087210 */ /* 0x080fe40007f7e0ff */
[-C--:B------:R-:W-:Y:S02]  /*7d80*/  IADD3 R10, P4, R11, R14.reuse, RZ ;  /* 0x0000000e0b0a7210 */ /* 0x080fe40007f9e0ff */
[----:B------:R-:W-:Y:S02]  /*7d90*/  IADD3 R12, P5, R13, R14, RZ ;  /* 0x0000000e0d0c7210 */ /* 0x000fe40007fbe0ff */
[----:B------:R-:W-:-:S02]  /*7da0*/  LEA.HI.X.SX32 R9, R9, R20, 0x1, P3 ;  /* 0x0000001409097211 */ /* 0x000fc400018f0eff */
[----:B------:R-:W-:Y:S02]  /*7db0*/  IADD3 R14, P3, R15, R14, RZ ;  /* 0x0000000e0f0e7210 */ /* 0x000fe40007f7e0ff */
[-C--:B------:R-:W-:Y:S02]  /*7dc0*/  LEA.HI.X.SX32 R11, R11, R20.reuse, 0x1, P4 ;  /* 0x000000140b0b7211 */ /* 0x080fe400020f0eff */
[-C--:B------:R-:W-:Y:S02]  /*7dd0*/  LEA.HI.X.SX32 R13, R13, R20.reuse, 0x1, P5 ;  /* 0x000000140d0d7211 */ /* 0x080fe400028f0eff */
[----:B------:R-:W-:Y:S02]  /*7de0*/  LEA.HI.X.SX32 R15, R15, R20, 0x1, P3 ;  /* 0x000000140f0f7211 */ /* 0x000fe400018f0eff */
[C---:B0-----:R-:W-:Y:S02]  /*7df0*/  PRMT R21, R23.reuse, 0x7770, RZ ;  /* 0x0000777017157816 */ /* 0x041fe400000000ff */
[----:B------:R-:W-:-:S02]  /*7e00*/  PRMT R27, R23, 0x7771, RZ ;  /* 0x00007771171b7816 */ /* 0x000fc400000000ff */
[C---:B--2---:R-:W-:Y:S01]  /*7e10*/  PRMT R25, R19.reuse, 0x7770, RZ ;  /* 0x0000777013197816 */ /* 0x044fe200000000ff */
[----:B------:R0:W-:Y:S01]  /*7e20*/  STG.E.U8 desc[UR10][R2.64], R21 ;  /* 0x0000001502007986 */ /* 0x0001e2000c10110a */
[----:B------:R-:W-:Y:S02]  /*7e30*/  PRMT R29, R19, 0x7771, RZ ;  /* 0x00007771131d7816 */ /* 0x000fe400000000ff */
[----:B------:R-:W-:Y:S01]  /*7e40*/  PRMT R31, R23, 0x7772, RZ ;  /* 0x00007772171f7816 */ /* 0x000fe200000000ff */
[----:B------:R1:W-:Y:S01]  /*7e50*/  STG.E.U8 desc[UR10][R4.64], R25 ;  /* 0x0000001904007986 */ /* 0x0003e2000c10110a */
[----:B------:R-:W-:Y:S02]  /*7e60*/  PRMT R33, R19, 0x7772, RZ ;  /* 0x0000777213217816 */ /* 0x000fe400000000ff */
[----:B------:R-:W-:Y:S01]  /*7e70*/  PRMT R23, R23, 0x7773, RZ ;  /* 0x0000777317177816 */ /* 0x000fe200000000ff */
[----:B------:R2:W-:Y:S01]  /*7e80*/  STG.E.U8 desc[UR10][R6.64], R27 ;  /* 0x0000001b06007986 */ /* 0x0005e2000c10110a */
[----:B------:R-:W-:-:S03]  /*7e90*/  PRMT R19, R19, 0x7773, RZ ;  /* 0x0000777313137816 */ /* 0x000fc600000000ff */
[----:B------:R2:W-:Y:S01]  /*7ea0*/  STG.E.U8 desc[UR10][R8.64], R29 ;  /* 0x0000001d08007986 */ /* 0x0005e2000c10110a */
[----:B0-----:R-:W-:Y:S01]  /*7eb0*/  FSEL R3, R0, -INF , P1 ;  /* 0xff80000000037808 */ /* 0x001fe20000800000 */
[C---:B------:R-:W-:Y:S02]  /*7ec0*/  IMAD.HI R0, R30.reuse, 0x4, RZ ;  /* 0x000000041e007827 */ /* 0x040fe400078e02ff */
[----:B------:R2:W-:Y:S01]  /*7ed0*/  STG.E.U8 desc[UR10][R10.64], R31 ;  /* 0x0000001f0a007986 */ /* 0x0005e2000c10110a */
[----:B-1----:R-:W-:Y:S01]  /*7ee0*/  LOP3.LUT R4, R37, 0x78, RZ, 0xc0, !PT ;  /* 0x0000007825047812 */ /* 0x002fe200078ec0ff */
[----:B------:R-:W-:Y:S01]  /*7ef0*/  FFMA R42, R3, 0.69314718246459960938, R42 ;  /* 0x3f317218032a7823 */ /* 0x000fe2000000002a */
[----:B------:R-:W-:Y:S01]  /*7f00*/  IMAD.SHL.U32 R3, R30, 0x4, RZ ;  /* 0x000000041e037824 */ /* 0x000fe200078e00ff */
[----:B------:R2:W-:Y:S04]  /*7f10*/  STG.E.U8 desc[UR10][R12.64], R33 ;  /* 0x000000210c007986 */ /* 0x0005e8000c10110a */
[----:B------:R2:W-:Y:S01]  /*7f20*/  STG.E.U8 desc[UR10][R14.64], R23 ;  /* 0x000000170e007986 */ /* 0x0005e2000c10110a */
[----:B---3--:R-:W-:-:S03]  /*7f30*/  IADD3 R2, P1, P2, R3, UR7, R34 ;  /* 0x0000000703027c10 */ /* 0x008fc6000fa3e022 */
[----:B------:R2:W-:Y:S01]  /*7f40*/  STG.E.U8 desc[UR10][R16.64], R19 ;  /* 0x0000001310007986 */ /* 0x0005e2000c10110a */
[----:B------:R-:W-:Y:S01]  /*7f50*/  IADD3.X R3, R0, UR5, R35, P1, P2 ;  /* 0x0000000500037c10 */ /* 0x000fe20008fe4423 */
[----:B------:R-:W-:Y:S06]  /*7f60*/  BAR.SYNC.DEFER_BLOCKING 0x0 ;  /* 0x0000000000007b1d */ /* 0x000fec0000010000 */
[----:B------:R2:W-:Y:S02]  /*7f70*/  STS.64 [R4+UR6], R42 ;  /* 0x0000002a04007988 */ /* 0x0005e40008000a06 */
[----:B------:R-:W-:Y:S06]  /*7f80*/  BAR.SYNC.DEFER_BLOCKING 0x0 ;  /* 0x0000000000007b1d */ /* 0x000fec0000010000 */
[----:B------:R-:W-:Y:S05]  /*7f90*/  @P0 EXIT ;  /* 0x000000000000094d */ /* 0x000fea0003800000 */
[----:B------:R-:W0:Y:S04]  /*7fa0*/  LDS R5, [R24] ;  /* 0x0000000018057984 */ /* 0x000e280000000800 */
[----:B0-----:R-:W-:Y:S01]  /*7fb0*/  STG.E desc[UR10][R2.64], R5 ;  /* 0x0000000502007986 */ /* 0x001fe2000c10190a */
[----:B------:R-:W-:Y:S05]  /*7fc0*/  EXIT ;  /* 0x000000000000794d */ /* 0x000fea0003800000 */
.L_x_2:
[----:B------:R-:W-:-:S00]  /*7fd0*/  BRA `(.L_x_2) ;  /* 0xfffffffc00fc7947 */ /* 0x000fc0000383ffff */
[----:B------:R-:W-:-:S00]  /*7fe0*/  NOP ;  /* 0x0000000000007918 */ /* 0x000fc00000000000 */
        /* <DEDUP_REMOVED lines=9> */
.L_x_3:


//--------------------- .nv.global.init           --------------------------
	.section	.nv.global.init,"aw",@progbits
.nv.global.init:
	.type		_$_str,@object
	.size		_$_str,(.L_0 - _$_str)
_$_str:
        /*0000*/ 	.byte	0x5f, 0x5f, 0x43, 0x55, 0x44, 0x41, 0x5f, 0x46, 0x54, 0x5a, 0x00
.L_0:


//--------------------- .nv.shared.attn_fwd       --------------------------
	.section	.nv.shared.attn_fwd,"aw",@nobits
	.sectionflags	@""
	.align	16
	.zero		1024


//--------------------- .nv.shared.reserved.0     --------------------------
	.section	.nv.shared.reserved.0,"aw",@nobits
	.weak		__nv_reservedSMEM_offset_0_alias
	.size		__nv_reservedSMEM_offset_0_alias, 0, 0
	.other		__nv_reservedSMEM_offset_0_alias,@"STO_CUDA_RESERVED_SHARED STV_DEFAULT"
__nv_reservedSMEM_offset_0_alias:
	.zero		0


//--------------------- .nv.constant0.attn_fwd    --------------------------
	.section	.nv.constant0.attn_fwd,"a",@progbits
	.sectionflags	@""
	.align	4
.nv.constant0.attn_fwd:
	.zero		664


//--------------------- SYMBOLS --------------------------

	.type		.nv.reservedSmem.offset0,@object
	.size		.nv.reservedSmem.offset0,0x4
